//
// Generated by NVIDIA NVVM Compiler
//
// Compiler Build ID: CL-36424714
// Cuda compilation tools, release 13.0, V13.0.88
// Based on NVVM 20.0.0
//

.version 9.0
.target sm_100
.address_size 64

	// .globl	_Z24parallelNeedleSimulationdPill
.func  (.param .align 16 .b8 func_retval0[16]) __internal_trig_reduction_slowpathd
(
	.param .b64 __internal_trig_reduction_slowpathd_param_0
)
;
.global .align 4 .b8 precalc_xorwow_matrix[102400];
.global .align 4 .b8 precalc_xorwow_offset_matrix[102400];
.global .align 4 .b8 mrg32k3aM1[2304];
.global .align 4 .b8 mrg32k3aM2[2304];
.global .align 4 .b8 mrg32k3aM1SubSeq[2016];
.global .align 4 .b8 mrg32k3aM2SubSeq[2016];
.global .align 4 .b8 mrg32k3aM1Seq[2304];
.global .align 4 .b8 mrg32k3aM2Seq[2304];
.const .align 8 .b8 __cr_lgamma_table[72];
.global .align 8 .b8 __cudart_i2opi_d[144] = {8, 93, 141, 31, 177, 95, 251, 107, 234, 146, 82, 138, 247, 57, 7, 61, 123, 241, 229, 235, 199, 186, 39, 117, 45, 234, 95, 158, 102, 63, 70, 79, 183, 9, 203, 39, 207, 126, 54, 109, 31, 109, 10, 90, 139, 17, 47, 239, 15, 152, 5, 222, 255, 151, 248, 31, 59, 40, 249, 189, 139, 95, 132, 156, 244, 57, 83, 131, 57, 214, 145, 57, 65, 126, 95, 180, 38, 112, 156, 233, 132, 68, 187, 46, 245, 53, 130, 232, 62, 167, 41, 177, 28, 235, 29, 254, 28, 146, 209, 9, 234, 46, 73, 6, 224, 210, 77, 66, 58, 110, 36, 183, 97, 197, 187, 222, 171, 99, 81, 254, 65, 144, 67, 60, 153, 149, 98, 219, 192, 221, 52, 245, 209, 87, 39, 252, 41, 21, 68, 78, 110, 131, 249, 162};
.global .align 16 .b8 __cudart_sin_cos_coeffs[128] = {70, 210, 176, 44, 241, 229, 90, 190, 146, 227, 172, 105, 227, 29, 199, 62, 161, 98, 219, 25, 160, 1, 42, 191, 24, 8, 17, 17, 17, 17, 129, 63, 84, 85, 85, 85, 85, 85, 197, 191, 0, 0, 0, 0, 0, 0, 0, 0, 0, 0, 0, 0, 0, 0, 0, 0, 100, 129, 253, 32, 131, 255, 168, 189, 40, 133, 239, 193, 167, 238, 33, 62, 217, 230, 6, 142, 79, 126, 146, 190, 233, 188, 221, 25, 160, 1, 250, 62, 71, 93, 193, 22, 108, 193, 86, 191, 81, 85, 85, 85, 85, 85, 165, 63, 0, 0, 0, 0, 0, 0, 224, 191, 0, 0, 0, 0, 0, 0, 240, 63};

.visible .entry _Z24parallelNeedleSimulationdPill(
	.param .f64 _Z24parallelNeedleSimulationdPill_param_0,
	.param .u64 .ptr .align 1 _Z24parallelNeedleSimulationdPill_param_1,
	.param .u64 _Z24parallelNeedleSimulationdPill_param_2,
	.param .u64 _Z24parallelNeedleSimulationdPill_param_3
)
{
	.local .align 8 .b8 	__local_depot0[48];
	.reg .b64 	%SP;
	.reg .b64 	%SPL;
	.reg .pred 	%p<71>;
	.reg .b32 	%r<1239>;
	.reg .b32 	%f<5>;
	.reg .b64 	%rd<40>;
	.reg .b64 	%fd<43>;

	mov.u64 	%SPL, __local_depot0;
	ld.param.f64 	%fd7, [_Z24parallelNeedleSimulationdPill_param_0];
	ld.param.u64 	%rd13, [_Z24parallelNeedleSimulationdPill_param_1];
	ld.param.u64 	%rd14, [_Z24parallelNeedleSimulationdPill_param_2];
	ld.param.u64 	%rd12, [_Z24parallelNeedleSimulationdPill_param_3];
	cvta.to.global.u64 	%rd1, %rd13;
	mov.u32 	%r547, %nctaid.y;
	mov.u32 	%r548, %nctaid.z;
	mov.u32 	%r549, %ntid.x;
	mov.u32 	%r550, %ntid.y;
	mov.u32 	%r551, %ntid.z;
	mov.u32 	%r552, %tid.x;
	mov.u32 	%r553, %tid.y;
	mov.u32 	%r554, %tid.z;
	mov.u32 	%r555, %ctaid.x;
	mov.u32 	%r556, %ctaid.y;
	mov.u32 	%r557, %ctaid.z;
	mul.lo.s32 	%r558, %r555, %r547;
	mul.lo.s32 	%r559, %r558, %r548;
	mul.lo.s32 	%r560, %r556, %r548;
	mad.lo.s32 	%r561, %r557, %r549, %r552;
	mad.lo.s32 	%r562, %r560, %r549, %r561;
	mad.lo.s32 	%r563, %r559, %r549, %r562;
	mad.lo.s32 	%r564, %r563, %r550, %r553;
	mad.lo.s32 	%r565, %r564, %r551, %r554;
	cvt.u64.u32 	%rd2, %r565;
	setp.le.s64 	%p1, %rd14, %rd2;
	@%p1 bra 	$L__BB0_123;
	add.u64 	%rd3, %SPL, 0;
	add.s64 	%rd18, %rd12, %rd2;
	// begin inline asm
	mov.u64 	%rd15, %clock64;
	// end inline asm
	add.s64 	%rd19, %rd15, %rd18;
	// begin inline asm
	mov.u64 	%rd16, %clock64;
	// end inline asm
	add.s64 	%rd39, %rd16, %rd18;
	cvt.u32.u64 	%r566, %rd19;
	xor.b32  	%r567, %r566, -1429050551;
	mul.lo.s32 	%r568, %r567, 1099087573;
	{ .reg .b32 tmp; mov.b64 {tmp, %r569}, %rd19; }
	xor.b32  	%r570, %r569, -136515619;
	mul.lo.s32 	%r571, %r570, -1703105765;
	add.s32 	%r572, %r568, %r571;
	add.s32 	%r1, %r572, 6615241;
	add.s32 	%r972, %r568, 123456789;
	st.local.v2.u32 	[%rd3], {%r1, %r972};
	xor.b32  	%r971, %r568, 362436069;
	add.s32 	%r573, %r571, 521288629;
	st.local.v2.u32 	[%rd3+8], {%r971, %r573};
	xor.b32  	%r574, %r571, 88675123;
	add.s32 	%r968, %r568, 5783321;
	st.local.v2.u32 	[%rd3+16], {%r574, %r968};
	setp.eq.s64 	%p2, %rd39, 0;
	@%p2 bra 	$L__BB0_116;
	mov.b32 	%r955, 0;
$L__BB0_3:
	mov.u64 	%rd5, %rd39;
	and.b64  	%rd6, %rd5, 3;
	setp.eq.s64 	%p3, %rd6, 0;
	@%p3 bra 	$L__BB0_115;
	mul.wide.u32 	%rd20, %r955, 3200;
	mov.u64 	%rd21, precalc_xorwow_matrix;
	add.s64 	%rd7, %rd21, %rd20;
	mov.b32 	%r968, 0;
	mov.u32 	%r969, %r968;
	mov.u32 	%r970, %r968;
	mov.u32 	%r971, %r968;
	mov.u32 	%r972, %r968;
	mov.u32 	%r961, %r968;
$L__BB0_5:
	mul.wide.u32 	%rd22, %r961, 4;
	add.s64 	%rd23, %rd3, %rd22;
	ld.local.u32 	%r15, [%rd23+4];
	shl.b32 	%r16, %r961, 5;
	mov.b32 	%r967, 0;
$L__BB0_6:
	.pragma "nounroll";
	shr.u32 	%r578, %r15, %r967;
	and.b32  	%r579, %r578, 1;
	setp.eq.b32 	%p4, %r579, 1;
	not.pred 	%p5, %p4;
	add.s32 	%r580, %r16, %r967;
	mul.lo.s32 	%r581, %r580, 5;
	mul.wide.u32 	%rd24, %r581, 4;
	add.s64 	%rd8, %rd7, %rd24;
	@%p5 bra 	$L__BB0_8;
	ld.global.u32 	%r582, [%rd8];
	xor.b32  	%r972, %r972, %r582;
	ld.global.u32 	%r583, [%rd8+4];
	xor.b32  	%r971, %r971, %r583;
	ld.global.u32 	%r584, [%rd8+8];
	xor.b32  	%r970, %r970, %r584;
	ld.global.u32 	%r585, [%rd8+12];
	xor.b32  	%r969, %r969, %r585;
	ld.global.u32 	%r586, [%rd8+16];
	xor.b32  	%r968, %r968, %r586;
$L__BB0_8:
	and.b32  	%r588, %r578, 2;
	setp.eq.s32 	%p6, %r588, 0;
	@%p6 bra 	$L__BB0_10;
	ld.global.u32 	%r589, [%rd8+20];
	xor.b32  	%r972, %r972, %r589;
	ld.global.u32 	%r590, [%rd8+24];
	xor.b32  	%r971, %r971, %r590;
	ld.global.u32 	%r591, [%rd8+28];
	xor.b32  	%r970, %r970, %r591;
	ld.global.u32 	%r592, [%rd8+32];
	xor.b32  	%r969, %r969, %r592;
	ld.global.u32 	%r593, [%rd8+36];
	xor.b32  	%r968, %r968, %r593;
$L__BB0_10:
	and.b32  	%r595, %r578, 4;
	setp.eq.s32 	%p7, %r595, 0;
	@%p7 bra 	$L__BB0_12;
	ld.global.u32 	%r596, [%rd8+40];
	xor.b32  	%r972, %r972, %r596;
	ld.global.u32 	%r597, [%rd8+44];
	xor.b32  	%r971, %r971, %r597;
	ld.global.u32 	%r598, [%rd8+48];
	xor.b32  	%r970, %r970, %r598;
	ld.global.u32 	%r599, [%rd8+52];
	xor.b32  	%r969, %r969, %r599;
	ld.global.u32 	%r600, [%rd8+56];
	xor.b32  	%r968, %r968, %r600;
$L__BB0_12:
	and.b32  	%r602, %r578, 8;
	setp.eq.s32 	%p8, %r602, 0;
	@%p8 bra 	$L__BB0_14;
	ld.global.u32 	%r603, [%rd8+60];
	xor.b32  	%r972, %r972, %r603;
	ld.global.u32 	%r604, [%rd8+64];
	xor.b32  	%r971, %r971, %r604;
	ld.global.u32 	%r605, [%rd8+68];
	xor.b32  	%r970, %r970, %r605;
	ld.global.u32 	%r606, [%rd8+72];
	xor.b32  	%r969, %r969, %r606;
	ld.global.u32 	%r607, [%rd8+76];
	xor.b32  	%r968, %r968, %r607;
$L__BB0_14:
	and.b32  	%r609, %r578, 16;
	setp.eq.s32 	%p9, %r609, 0;
	@%p9 bra 	$L__BB0_16;
	ld.global.u32 	%r610, [%rd8+80];
	xor.b32  	%r972, %r972, %r610;
	ld.global.u32 	%r611, [%rd8+84];
	xor.b32  	%r971, %r971, %r611;
	ld.global.u32 	%r612, [%rd8+88];
	xor.b32  	%r970, %r970, %r612;
	ld.global.u32 	%r613, [%rd8+92];
	xor.b32  	%r969, %r969, %r613;
	ld.global.u32 	%r614, [%rd8+96];
	xor.b32  	%r968, %r968, %r614;
$L__BB0_16:
	and.b32  	%r616, %r578, 32;
	setp.eq.s32 	%p10, %r616, 0;
	@%p10 bra 	$L__BB0_18;
	ld.global.u32 	%r617, [%rd8+100];
	xor.b32  	%r972, %r972, %r617;
	ld.global.u32 	%r618, [%rd8+104];
	xor.b32  	%r971, %r971, %r618;
	ld.global.u32 	%r619, [%rd8+108];
	xor.b32  	%r970, %r970, %r619;
	ld.global.u32 	%r620, [%rd8+112];
	xor.b32  	%r969, %r969, %r620;
	ld.global.u32 	%r621, [%rd8+116];
	xor.b32  	%r968, %r968, %r621;
$L__BB0_18:
	and.b32  	%r623, %r578, 64;
	setp.eq.s32 	%p11, %r623, 0;
	@%p11 bra 	$L__BB0_20;
	ld.global.u32 	%r624, [%rd8+120];
	xor.b32  	%r972, %r972, %r624;
	ld.global.u32 	%r625, [%rd8+124];
	xor.b32  	%r971, %r971, %r625;
	ld.global.u32 	%r626, [%rd8+128];
	xor.b32  	%r970, %r970, %r626;
	ld.global.u32 	%r627, [%rd8+132];
	xor.b32  	%r969, %r969, %r627;
	ld.global.u32 	%r628, [%rd8+136];
	xor.b32  	%r968, %r968, %r628;
$L__BB0_20:
	and.b32  	%r630, %r578, 128;
	setp.eq.s32 	%p12, %r630, 0;
	@%p12 bra 	$L__BB0_22;
	ld.global.u32 	%r631, [%rd8+140];
	xor.b32  	%r972, %r972, %r631;
	ld.global.u32 	%r632, [%rd8+144];
	xor.b32  	%r971, %r971, %r632;
	ld.global.u32 	%r633, [%rd8+148];
	xor.b32  	%r970, %r970, %r633;
	ld.global.u32 	%r634, [%rd8+152];
	xor.b32  	%r969, %r969, %r634;
	ld.global.u32 	%r635, [%rd8+156];
	xor.b32  	%r968, %r968, %r635;
$L__BB0_22:
	and.b32  	%r637, %r578, 256;
	setp.eq.s32 	%p13, %r637, 0;
	@%p13 bra 	$L__BB0_24;
	ld.global.u32 	%r638, [%rd8+160];
	xor.b32  	%r972, %r972, %r638;
	ld.global.u32 	%r639, [%rd8+164];
	xor.b32  	%r971, %r971, %r639;
	ld.global.u32 	%r640, [%rd8+168];
	xor.b32  	%r970, %r970, %r640;
	ld.global.u32 	%r641, [%rd8+172];
	xor.b32  	%r969, %r969, %r641;
	ld.global.u32 	%r642, [%rd8+176];
	xor.b32  	%r968, %r968, %r642;
$L__BB0_24:
	and.b32  	%r644, %r578, 512;
	setp.eq.s32 	%p14, %r644, 0;
	@%p14 bra 	$L__BB0_26;
	ld.global.u32 	%r645, [%rd8+180];
	xor.b32  	%r972, %r972, %r645;
	ld.global.u32 	%r646, [%rd8+184];
	xor.b32  	%r971, %r971, %r646;
	ld.global.u32 	%r647, [%rd8+188];
	xor.b32  	%r970, %r970, %r647;
	ld.global.u32 	%r648, [%rd8+192];
	xor.b32  	%r969, %r969, %r648;
	ld.global.u32 	%r649, [%rd8+196];
	xor.b32  	%r968, %r968, %r649;
$L__BB0_26:
	and.b32  	%r651, %r578, 1024;
	setp.eq.s32 	%p15, %r651, 0;
	@%p15 bra 	$L__BB0_28;
	ld.global.u32 	%r652, [%rd8+200];
	xor.b32  	%r972, %r972, %r652;
	ld.global.u32 	%r653, [%rd8+204];
	xor.b32  	%r971, %r971, %r653;
	ld.global.u32 	%r654, [%rd8+208];
	xor.b32  	%r970, %r970, %r654;
	ld.global.u32 	%r655, [%rd8+212];
	xor.b32  	%r969, %r969, %r655;
	ld.global.u32 	%r656, [%rd8+216];
	xor.b32  	%r968, %r968, %r656;
$L__BB0_28:
	and.b32  	%r658, %r578, 2048;
	setp.eq.s32 	%p16, %r658, 0;
	@%p16 bra 	$L__BB0_30;
	ld.global.u32 	%r659, [%rd8+220];
	xor.b32  	%r972, %r972, %r659;
	ld.global.u32 	%r660, [%rd8+224];
	xor.b32  	%r971, %r971, %r660;
	ld.global.u32 	%r661, [%rd8+228];
	xor.b32  	%r970, %r970, %r661;
	ld.global.u32 	%r662, [%rd8+232];
	xor.b32  	%r969, %r969, %r662;
	ld.global.u32 	%r663, [%rd8+236];
	xor.b32  	%r968, %r968, %r663;
$L__BB0_30:
	and.b32  	%r665, %r578, 4096;
	setp.eq.s32 	%p17, %r665, 0;
	@%p17 bra 	$L__BB0_32;
	ld.global.u32 	%r666, [%rd8+240];
	xor.b32  	%r972, %r972, %r666;
	ld.global.u32 	%r667, [%rd8+244];
	xor.b32  	%r971, %r971, %r667;
	ld.global.u32 	%r668, [%rd8+248];
	xor.b32  	%r970, %r970, %r668;
	ld.global.u32 	%r669, [%rd8+252];
	xor.b32  	%r969, %r969, %r669;
	ld.global.u32 	%r670, [%rd8+256];
	xor.b32  	%r968, %r968, %r670;
$L__BB0_32:
	and.b32  	%r672, %r578, 8192;
	setp.eq.s32 	%p18, %r672, 0;
	@%p18 bra 	$L__BB0_34;
	ld.global.u32 	%r673, [%rd8+260];
	xor.b32  	%r972, %r972, %r673;
	ld.global.u32 	%r674, [%rd8+264];
	xor.b32  	%r971, %r971, %r674;
	ld.global.u32 	%r675, [%rd8+268];
	xor.b32  	%r970, %r970, %r675;
	ld.global.u32 	%r676, [%rd8+272];
	xor.b32  	%r969, %r969, %r676;
	ld.global.u32 	%r677, [%rd8+276];
	xor.b32  	%r968, %r968, %r677;
$L__BB0_34:
	and.b32  	%r679, %r578, 16384;
	setp.eq.s32 	%p19, %r679, 0;
	@%p19 bra 	$L__BB0_36;
	ld.global.u32 	%r680, [%rd8+280];
	xor.b32  	%r972, %r972, %r680;
	ld.global.u32 	%r681, [%rd8+284];
	xor.b32  	%r971, %r971, %r681;
	ld.global.u32 	%r682, [%rd8+288];
	xor.b32  	%r970, %r970, %r682;
	ld.global.u32 	%r683, [%rd8+292];
	xor.b32  	%r969, %r969, %r683;
	ld.global.u32 	%r684, [%rd8+296];
	xor.b32  	%r968, %r968, %r684;
$L__BB0_36:
	and.b32  	%r686, %r578, 32768;
	setp.eq.s32 	%p20, %r686, 0;
	@%p20 bra 	$L__BB0_38;
	ld.global.u32 	%r687, [%rd8+300];
	xor.b32  	%r972, %r972, %r687;
	ld.global.u32 	%r688, [%rd8+304];
	xor.b32  	%r971, %r971, %r688;
	ld.global.u32 	%r689, [%rd8+308];
	xor.b32  	%r970, %r970, %r689;
	ld.global.u32 	%r690, [%rd8+312];
	xor.b32  	%r969, %r969, %r690;
	ld.global.u32 	%r691, [%rd8+316];
	xor.b32  	%r968, %r968, %r691;
$L__BB0_38:
	add.s32 	%r967, %r967, 16;
	setp.ne.s32 	%p21, %r967, 32;
	@%p21 bra 	$L__BB0_6;
	mad.lo.s32 	%r692, %r961, -31, %r16;
	add.s32 	%r961, %r692, 1;
	setp.ne.s32 	%p22, %r961, 5;
	@%p22 bra 	$L__BB0_5;
	st.local.u32 	[%rd3+4], %r972;
	st.local.v2.u32 	[%rd3+8], {%r971, %r970};
	st.local.v2.u32 	[%rd3+16], {%r969, %r968};
	setp.eq.s64 	%p23, %rd6, 1;
	@%p23 bra 	$L__BB0_115;
	mov.b32 	%r968, 0;
	mov.u32 	%r1061, %r968;
	mov.u32 	%r1062, %r968;
	mov.u32 	%r971, %r968;
	mov.u32 	%r972, %r968;
	mov.u32 	%r1053, %r968;
$L__BB0_42:
	mul.wide.u32 	%rd25, %r1053, 4;
	add.s64 	%rd26, %rd3, %rd25;
	ld.local.u32 	%r191, [%rd26+4];
	shl.b32 	%r192, %r1053, 5;
	mov.b32 	%r1059, 0;
$L__BB0_43:
	.pragma "nounroll";
	shr.u32 	%r695, %r191, %r1059;
	and.b32  	%r696, %r695, 1;
	setp.eq.b32 	%p24, %r696, 1;
	not.pred 	%p25, %p24;
	add.s32 	%r697, %r192, %r1059;
	mul.lo.s32 	%r698, %r697, 5;
	mul.wide.u32 	%rd27, %r698, 4;
	add.s64 	%rd9, %rd7, %rd27;
	@%p25 bra 	$L__BB0_45;
	ld.global.u32 	%r699, [%rd9];
	xor.b32  	%r972, %r972, %r699;
	ld.global.u32 	%r700, [%rd9+4];
	xor.b32  	%r971, %r971, %r700;
	ld.global.u32 	%r701, [%rd9+8];
	xor.b32  	%r1062, %r1062, %r701;
	ld.global.u32 	%r702, [%rd9+12];
	xor.b32  	%r1061, %r1061, %r702;
	ld.global.u32 	%r703, [%rd9+16];
	xor.b32  	%r968, %r968, %r703;
$L__BB0_45:
	and.b32  	%r705, %r695, 2;
	setp.eq.s32 	%p26, %r705, 0;
	@%p26 bra 	$L__BB0_47;
	ld.global.u32 	%r706, [%rd9+20];
	xor.b32  	%r972, %r972, %r706;
	ld.global.u32 	%r707, [%rd9+24];
	xor.b32  	%r971, %r971, %r707;
	ld.global.u32 	%r708, [%rd9+28];
	xor.b32  	%r1062, %r1062, %r708;
	ld.global.u32 	%r709, [%rd9+32];
	xor.b32  	%r1061, %r1061, %r709;
	ld.global.u32 	%r710, [%rd9+36];
	xor.b32  	%r968, %r968, %r710;
$L__BB0_47:
	and.b32  	%r712, %r695, 4;
	setp.eq.s32 	%p27, %r712, 0;
	@%p27 bra 	$L__BB0_49;
	ld.global.u32 	%r713, [%rd9+40];
	xor.b32  	%r972, %r972, %r713;
	ld.global.u32 	%r714, [%rd9+44];
	xor.b32  	%r971, %r971, %r714;
	ld.global.u32 	%r715, [%rd9+48];
	xor.b32  	%r1062, %r1062, %r715;
	ld.global.u32 	%r716, [%rd9+52];
	xor.b32  	%r1061, %r1061, %r716;
	ld.global.u32 	%r717, [%rd9+56];
	xor.b32  	%r968, %r968, %r717;
$L__BB0_49:
	and.b32  	%r719, %r695, 8;
	setp.eq.s32 	%p28, %r719, 0;
	@%p28 bra 	$L__BB0_51;
	ld.global.u32 	%r720, [%rd9+60];
	xor.b32  	%r972, %r972, %r720;
	ld.global.u32 	%r721, [%rd9+64];
	xor.b32  	%r971, %r971, %r721;
	ld.global.u32 	%r722, [%rd9+68];
	xor.b32  	%r1062, %r1062, %r722;
	ld.global.u32 	%r723, [%rd9+72];
	xor.b32  	%r1061, %r1061, %r723;
	ld.global.u32 	%r724, [%rd9+76];
	xor.b32  	%r968, %r968, %r724;
$L__BB0_51:
	and.b32  	%r726, %r695, 16;
	setp.eq.s32 	%p29, %r726, 0;
	@%p29 bra 	$L__BB0_53;
	ld.global.u32 	%r727, [%rd9+80];
	xor.b32  	%r972, %r972, %r727;
	ld.global.u32 	%r728, [%rd9+84];
	xor.b32  	%r971, %r971, %r728;
	ld.global.u32 	%r729, [%rd9+88];
	xor.b32  	%r1062, %r1062, %r729;
	ld.global.u32 	%r730, [%rd9+92];
	xor.b32  	%r1061, %r1061, %r730;
	ld.global.u32 	%r731, [%rd9+96];
	xor.b32  	%r968, %r968, %r731;
$L__BB0_53:
	and.b32  	%r733, %r695, 32;
	setp.eq.s32 	%p30, %r733, 0;
	@%p30 bra 	$L__BB0_55;
	ld.global.u32 	%r734, [%rd9+100];
	xor.b32  	%r972, %r972, %r734;
	ld.global.u32 	%r735, [%rd9+104];
	xor.b32  	%r971, %r971, %r735;
	ld.global.u32 	%r736, [%rd9+108];
	xor.b32  	%r1062, %r1062, %r736;
	ld.global.u32 	%r737, [%rd9+112];
	xor.b32  	%r1061, %r1061, %r737;
	ld.global.u32 	%r738, [%rd9+116];
	xor.b32  	%r968, %r968, %r738;
$L__BB0_55:
	and.b32  	%r740, %r695, 64;
	setp.eq.s32 	%p31, %r740, 0;
	@%p31 bra 	$L__BB0_57;
	ld.global.u32 	%r741, [%rd9+120];
	xor.b32  	%r972, %r972, %r741;
	ld.global.u32 	%r742, [%rd9+124];
	xor.b32  	%r971, %r971, %r742;
	ld.global.u32 	%r743, [%rd9+128];
	xor.b32  	%r1062, %r1062, %r743;
	ld.global.u32 	%r744, [%rd9+132];
	xor.b32  	%r1061, %r1061, %r744;
	ld.global.u32 	%r745, [%rd9+136];
	xor.b32  	%r968, %r968, %r745;
$L__BB0_57:
	and.b32  	%r747, %r695, 128;
	setp.eq.s32 	%p32, %r747, 0;
	@%p32 bra 	$L__BB0_59;
	ld.global.u32 	%r748, [%rd9+140];
	xor.b32  	%r972, %r972, %r748;
	ld.global.u32 	%r749, [%rd9+144];
	xor.b32  	%r971, %r971, %r749;
	ld.global.u32 	%r750, [%rd9+148];
	xor.b32  	%r1062, %r1062, %r750;
	ld.global.u32 	%r751, [%rd9+152];
	xor.b32  	%r1061, %r1061, %r751;
	ld.global.u32 	%r752, [%rd9+156];
	xor.b32  	%r968, %r968, %r752;
$L__BB0_59:
	and.b32  	%r754, %r695, 256;
	setp.eq.s32 	%p33, %r754, 0;
	@%p33 bra 	$L__BB0_61;
	ld.global.u32 	%r755, [%rd9+160];
	xor.b32  	%r972, %r972, %r755;
	ld.global.u32 	%r756, [%rd9+164];
	xor.b32  	%r971, %r971, %r756;
	ld.global.u32 	%r757, [%rd9+168];
	xor.b32  	%r1062, %r1062, %r757;
	ld.global.u32 	%r758, [%rd9+172];
	xor.b32  	%r1061, %r1061, %r758;
	ld.global.u32 	%r759, [%rd9+176];
	xor.b32  	%r968, %r968, %r759;
$L__BB0_61:
	and.b32  	%r761, %r695, 512;
	setp.eq.s32 	%p34, %r761, 0;
	@%p34 bra 	$L__BB0_63;
	ld.global.u32 	%r762, [%rd9+180];
	xor.b32  	%r972, %r972, %r762;
	ld.global.u32 	%r763, [%rd9+184];
	xor.b32  	%r971, %r971, %r763;
	ld.global.u32 	%r764, [%rd9+188];
	xor.b32  	%r1062, %r1062, %r764;
	ld.global.u32 	%r765, [%rd9+192];
	xor.b32  	%r1061, %r1061, %r765;
	ld.global.u32 	%r766, [%rd9+196];
	xor.b32  	%r968, %r968, %r766;
$L__BB0_63:
	and.b32  	%r768, %r695, 1024;
	setp.eq.s32 	%p35, %r768, 0;
	@%p35 bra 	$L__BB0_65;
	ld.global.u32 	%r769, [%rd9+200];
	xor.b32  	%r972, %r972, %r769;
	ld.global.u32 	%r770, [%rd9+204];
	xor.b32  	%r971, %r971, %r770;
	ld.global.u32 	%r771, [%rd9+208];
	xor.b32  	%r1062, %r1062, %r771;
	ld.global.u32 	%r772, [%rd9+212];
	xor.b32  	%r1061, %r1061, %r772;
	ld.global.u32 	%r773, [%rd9+216];
	xor.b32  	%r968, %r968, %r773;
$L__BB0_65:
	and.b32  	%r775, %r695, 2048;
	setp.eq.s32 	%p36, %r775, 0;
	@%p36 bra 	$L__BB0_67;
	ld.global.u32 	%r776, [%rd9+220];
	xor.b32  	%r972, %r972, %r776;
	ld.global.u32 	%r777, [%rd9+224];
	xor.b32  	%r971, %r971, %r777;
	ld.global.u32 	%r778, [%rd9+228];
	xor.b32  	%r1062, %r1062, %r778;
	ld.global.u32 	%r779, [%rd9+232];
	xor.b32  	%r1061, %r1061, %r779;
	ld.global.u32 	%r780, [%rd9+236];
	xor.b32  	%r968, %r968, %r780;
$L__BB0_67:
	and.b32  	%r782, %r695, 4096;
	setp.eq.s32 	%p37, %r782, 0;
	@%p37 bra 	$L__BB0_69;
	ld.global.u32 	%r783, [%rd9+240];
	xor.b32  	%r972, %r972, %r783;
	ld.global.u32 	%r784, [%rd9+244];
	xor.b32  	%r971, %r971, %r784;
	ld.global.u32 	%r785, [%rd9+248];
	xor.b32  	%r1062, %r1062, %r785;
	ld.global.u32 	%r786, [%rd9+252];
	xor.b32  	%r1061, %r1061, %r786;
	ld.global.u32 	%r787, [%rd9+256];
	xor.b32  	%r968, %r968, %r787;
$L__BB0_69:
	and.b32  	%r789, %r695, 8192;
	setp.eq.s32 	%p38, %r789, 0;
	@%p38 bra 	$L__BB0_71;
	ld.global.u32 	%r790, [%rd9+260];
	xor.b32  	%r972, %r972, %r790;
	ld.global.u32 	%r791, [%rd9+264];
	xor.b32  	%r971, %r971, %r791;
	ld.global.u32 	%r792, [%rd9+268];
	xor.b32  	%r1062, %r1062, %r792;
	ld.global.u32 	%r793, [%rd9+272];
	xor.b32  	%r1061, %r1061, %r793;
	ld.global.u32 	%r794, [%rd9+276];
	xor.b32  	%r968, %r968, %r794;
$L__BB0_71:
	and.b32  	%r796, %r695, 16384;
	setp.eq.s32 	%p39, %r796, 0;
	@%p39 bra 	$L__BB0_73;
	ld.global.u32 	%r797, [%rd9+280];
	xor.b32  	%r972, %r972, %r797;
	ld.global.u32 	%r798, [%rd9+284];
	xor.b32  	%r971, %r971, %r798;
	ld.global.u32 	%r799, [%rd9+288];
	xor.b32  	%r1062, %r1062, %r799;
	ld.global.u32 	%r800, [%rd9+292];
	xor.b32  	%r1061, %r1061, %r800;
	ld.global.u32 	%r801, [%rd9+296];
	xor.b32  	%r968, %r968, %r801;
$L__BB0_73:
	and.b32  	%r803, %r695, 32768;
	setp.eq.s32 	%p40, %r803, 0;
	@%p40 bra 	$L__BB0_75;
	ld.global.u32 	%r804, [%rd9+300];
	xor.b32  	%r972, %r972, %r804;
	ld.global.u32 	%r805, [%rd9+304];
	xor.b32  	%r971, %r971, %r805;
	ld.global.u32 	%r806, [%rd9+308];
	xor.b32  	%r1062, %r1062, %r806;
	ld.global.u32 	%r807, [%rd9+312];
	xor.b32  	%r1061, %r1061, %r807;
	ld.global.u32 	%r808, [%rd9+316];
	xor.b32  	%r968, %r968, %r808;
$L__BB0_75:
	add.s32 	%r1059, %r1059, 16;
	setp.ne.s32 	%p41, %r1059, 32;
	@%p41 bra 	$L__BB0_43;
	mad.lo.s32 	%r809, %r1053, -31, %r192;
	add.s32 	%r1053, %r809, 1;
	setp.ne.s32 	%p42, %r1053, 5;
	@%p42 bra 	$L__BB0_42;
	st.local.u32 	[%rd3+4], %r972;
	st.local.v2.u32 	[%rd3+8], {%r971, %r1062};
	st.local.v2.u32 	[%rd3+16], {%r1061, %r968};
	setp.ne.s64 	%p43, %rd6, 3;
	@%p43 bra 	$L__BB0_115;
	mov.b32 	%r968, 0;
	mov.u32 	%r1153, %r968;
	mov.u32 	%r1154, %r968;
	mov.u32 	%r971, %r968;
	mov.u32 	%r972, %r968;
	mov.u32 	%r1145, %r968;
$L__BB0_79:
	mul.wide.u32 	%rd28, %r1145, 4;
	add.s64 	%rd29, %rd3, %rd28;
	ld.local.u32 	%r367, [%rd29+4];
	shl.b32 	%r368, %r1145, 5;
	mov.b32 	%r1151, 0;
$L__BB0_80:
	.pragma "nounroll";
	shr.u32 	%r812, %r367, %r1151;
	and.b32  	%r813, %r812, 1;
	setp.eq.b32 	%p44, %r813, 1;
	not.pred 	%p45, %p44;
	add.s32 	%r814, %r368, %r1151;
	mul.lo.s32 	%r815, %r814, 5;
	mul.wide.u32 	%rd30, %r815, 4;
	add.s64 	%rd10, %rd7, %rd30;
	@%p45 bra 	$L__BB0_82;
	ld.global.u32 	%r816, [%rd10];
	xor.b32  	%r972, %r972, %r816;
	ld.global.u32 	%r817, [%rd10+4];
	xor.b32  	%r971, %r971, %r817;
	ld.global.u32 	%r818, [%rd10+8];
	xor.b32  	%r1154, %r1154, %r818;
	ld.global.u32 	%r819, [%rd10+12];
	xor.b32  	%r1153, %r1153, %r819;
	ld.global.u32 	%r820, [%rd10+16];
	xor.b32  	%r968, %r968, %r820;
$L__BB0_82:
	and.b32  	%r822, %r812, 2;
	setp.eq.s32 	%p46, %r822, 0;
	@%p46 bra 	$L__BB0_84;
	ld.global.u32 	%r823, [%rd10+20];
	xor.b32  	%r972, %r972, %r823;
	ld.global.u32 	%r824, [%rd10+24];
	xor.b32  	%r971, %r971, %r824;
	ld.global.u32 	%r825, [%rd10+28];
	xor.b32  	%r1154, %r1154, %r825;
	ld.global.u32 	%r826, [%rd10+32];
	xor.b32  	%r1153, %r1153, %r826;
	ld.global.u32 	%r827, [%rd10+36];
	xor.b32  	%r968, %r968, %r827;
$L__BB0_84:
	and.b32  	%r829, %r812, 4;
	setp.eq.s32 	%p47, %r829, 0;
	@%p47 bra 	$L__BB0_86;
	ld.global.u32 	%r830, [%rd10+40];
	xor.b32  	%r972, %r972, %r830;
	ld.global.u32 	%r831, [%rd10+44];
	xor.b32  	%r971, %r971, %r831;
	ld.global.u32 	%r832, [%rd10+48];
	xor.b32  	%r1154, %r1154, %r832;
	ld.global.u32 	%r833, [%rd10+52];
	xor.b32  	%r1153, %r1153, %r833;
	ld.global.u32 	%r834, [%rd10+56];
	xor.b32  	%r968, %r968, %r834;
$L__BB0_86:
	and.b32  	%r836, %r812, 8;
	setp.eq.s32 	%p48, %r836, 0;
	@%p48 bra 	$L__BB0_88;
	ld.global.u32 	%r837, [%rd10+60];
	xor.b32  	%r972, %r972, %r837;
	ld.global.u32 	%r838, [%rd10+64];
	xor.b32  	%r971, %r971, %r838;
	ld.global.u32 	%r839, [%rd10+68];
	xor.b32  	%r1154, %r1154, %r839;
	ld.global.u32 	%r840, [%rd10+72];
	xor.b32  	%r1153, %r1153, %r840;
	ld.global.u32 	%r841, [%rd10+76];
	xor.b32  	%r968, %r968, %r841;
$L__BB0_88:
	and.b32  	%r843, %r812, 16;
	setp.eq.s32 	%p49, %r843, 0;
	@%p49 bra 	$L__BB0_90;
	ld.global.u32 	%r844, [%rd10+80];
	xor.b32  	%r972, %r972, %r844;
	ld.global.u32 	%r845, [%rd10+84];
	xor.b32  	%r971, %r971, %r845;
	ld.global.u32 	%r846, [%rd10+88];
	xor.b32  	%r1154, %r1154, %r846;
	ld.global.u32 	%r847, [%rd10+92];
	xor.b32  	%r1153, %r1153, %r847;
	ld.global.u32 	%r848, [%rd10+96];
	xor.b32  	%r968, %r968, %r848;
$L__BB0_90:
	and.b32  	%r850, %r812, 32;
	setp.eq.s32 	%p50, %r850, 0;
	@%p50 bra 	$L__BB0_92;
	ld.global.u32 	%r851, [%rd10+100];
	xor.b32  	%r972, %r972, %r851;
	ld.global.u32 	%r852, [%rd10+104];
	xor.b32  	%r971, %r971, %r852;
	ld.global.u32 	%r853, [%rd10+108];
	xor.b32  	%r1154, %r1154, %r853;
	ld.global.u32 	%r854, [%rd10+112];
	xor.b32  	%r1153, %r1153, %r854;
	ld.global.u32 	%r855, [%rd10+116];
	xor.b32  	%r968, %r968, %r855;
$L__BB0_92:
	and.b32  	%r857, %r812, 64;
	setp.eq.s32 	%p51, %r857, 0;
	@%p51 bra 	$L__BB0_94;
	ld.global.u32 	%r858, [%rd10+120];
	xor.b32  	%r972, %r972, %r858;
	ld.global.u32 	%r859, [%rd10+124];
	xor.b32  	%r971, %r971, %r859;
	ld.global.u32 	%r860, [%rd10+128];
	xor.b32  	%r1154, %r1154, %r860;
	ld.global.u32 	%r861, [%rd10+132];
	xor.b32  	%r1153, %r1153, %r861;
	ld.global.u32 	%r862, [%rd10+136];
	xor.b32  	%r968, %r968, %r862;
$L__BB0_94:
	and.b32  	%r864, %r812, 128;
	setp.eq.s32 	%p52, %r864, 0;
	@%p52 bra 	$L__BB0_96;
	ld.global.u32 	%r865, [%rd10+140];
	xor.b32  	%r972, %r972, %r865;
	ld.global.u32 	%r866, [%rd10+144];
	xor.b32  	%r971, %r971, %r866;
	ld.global.u32 	%r867, [%rd10+148];
	xor.b32  	%r1154, %r1154, %r867;
	ld.global.u32 	%r868, [%rd10+152];
	xor.b32  	%r1153, %r1153, %r868;
	ld.global.u32 	%r869, [%rd10+156];
	xor.b32  	%r968, %r968, %r869;
$L__BB0_96:
	and.b32  	%r871, %r812, 256;
	setp.eq.s32 	%p53, %r871, 0;
	@%p53 bra 	$L__BB0_98;
	ld.global.u32 	%r872, [%rd10+160];
	xor.b32  	%r972, %r972, %r872;
	ld.global.u32 	%r873, [%rd10+164];
	xor.b32  	%r971, %r971, %r873;
	ld.global.u32 	%r874, [%rd10+168];
	xor.b32  	%r1154, %r1154, %r874;
	ld.global.u32 	%r875, [%rd10+172];
	xor.b32  	%r1153, %r1153, %r875;
	ld.global.u32 	%r876, [%rd10+176];
	xor.b32  	%r968, %r968, %r876;
$L__BB0_98:
	and.b32  	%r878, %r812, 512;
	setp.eq.s32 	%p54, %r878, 0;
	@%p54 bra 	$L__BB0_100;
	ld.global.u32 	%r879, [%rd10+180];
	xor.b32  	%r972, %r972, %r879;
	ld.global.u32 	%r880, [%rd10+184];
	xor.b32  	%r971, %r971, %r880;
	ld.global.u32 	%r881, [%rd10+188];
	xor.b32  	%r1154, %r1154, %r881;
	ld.global.u32 	%r882, [%rd10+192];
	xor.b32  	%r1153, %r1153, %r882;
	ld.global.u32 	%r883, [%rd10+196];
	xor.b32  	%r968, %r968, %r883;
$L__BB0_100:
	and.b32  	%r885, %r812, 1024;
	setp.eq.s32 	%p55, %r885, 0;
	@%p55 bra 	$L__BB0_102;
	ld.global.u32 	%r886, [%rd10+200];
	xor.b32  	%r972, %r972, %r886;
	ld.global.u32 	%r887, [%rd10+204];
	xor.b32  	%r971, %r971, %r887;
	ld.global.u32 	%r888, [%rd10+208];
	xor.b32  	%r1154, %r1154, %r888;
	ld.global.u32 	%r889, [%rd10+212];
	xor.b32  	%r1153, %r1153, %r889;
	ld.global.u32 	%r890, [%rd10+216];
	xor.b32  	%r968, %r968, %r890;
$L__BB0_102:
	and.b32  	%r892, %r812, 2048;
	setp.eq.s32 	%p56, %r892, 0;
	@%p56 bra 	$L__BB0_104;
	ld.global.u32 	%r893, [%rd10+220];
	xor.b32  	%r972, %r972, %r893;
	ld.global.u32 	%r894, [%rd10+224];
	xor.b32  	%r971, %r971, %r894;
	ld.global.u32 	%r895, [%rd10+228];
	xor.b32  	%r1154, %r1154, %r895;
	ld.global.u32 	%r896, [%rd10+232];
	xor.b32  	%r1153, %r1153, %r896;
	ld.global.u32 	%r897, [%rd10+236];
	xor.b32  	%r968, %r968, %r897;
$L__BB0_104:
	and.b32  	%r899, %r812, 4096;
	setp.eq.s32 	%p57, %r899, 0;
	@%p57 bra 	$L__BB0_106;
	ld.global.u32 	%r900, [%rd10+240];
	xor.b32  	%r972, %r972, %r900;
	ld.global.u32 	%r901, [%rd10+244];
	xor.b32  	%r971, %r971, %r901;
	ld.global.u32 	%r902, [%rd10+248];
	xor.b32  	%r1154, %r1154, %r902;
	ld.global.u32 	%r903, [%rd10+252];
	xor.b32  	%r1153, %r1153, %r903;
	ld.global.u32 	%r904, [%rd10+256];
	xor.b32  	%r968, %r968, %r904;
$L__BB0_106:
	and.b32  	%r906, %r812, 8192;
	setp.eq.s32 	%p58, %r906, 0;
	@%p58 bra 	$L__BB0_108;
	ld.global.u32 	%r907, [%rd10+260];
	xor.b32  	%r972, %r972, %r907;
	ld.global.u32 	%r908, [%rd10+264];
	xor.b32  	%r971, %r971, %r908;
	ld.global.u32 	%r909, [%rd10+268];
	xor.b32  	%r1154, %r1154, %r909;
	ld.global.u32 	%r910, [%rd10+272];
	xor.b32  	%r1153, %r1153, %r910;
	ld.global.u32 	%r911, [%rd10+276];
	xor.b32  	%r968, %r968, %r911;
$L__BB0_108:
	and.b32  	%r913, %r812, 16384;
	setp.eq.s32 	%p59, %r913, 0;
	@%p59 bra 	$L__BB0_110;
	ld.global.u32 	%r914, [%rd10+280];
	xor.b32  	%r972, %r972, %r914;
	ld.global.u32 	%r915, [%rd10+284];
	xor.b32  	%r971, %r971, %r915;
	ld.global.u32 	%r916, [%rd10+288];
	xor.b32  	%r1154, %r1154, %r916;
	ld.global.u32 	%r917, [%rd10+292];
	xor.b32  	%r1153, %r1153, %r917;
	ld.global.u32 	%r918, [%rd10+296];
	xor.b32  	%r968, %r968, %r918;
$L__BB0_110:
	and.b32  	%r920, %r812, 32768;
	setp.eq.s32 	%p60, %r920, 0;
	@%p60 bra 	$L__BB0_112;
	ld.global.u32 	%r921, [%rd10+300];
	xor.b32  	%r972, %r972, %r921;
	ld.global.u32 	%r922, [%rd10+304];
	xor.b32  	%r971, %r971, %r922;
	ld.global.u32 	%r923, [%rd10+308];
	xor.b32  	%r1154, %r1154, %r923;
	ld.global.u32 	%r924, [%rd10+312];
	xor.b32  	%r1153, %r1153, %r924;
	ld.global.u32 	%r925, [%rd10+316];
	xor.b32  	%r968, %r968, %r925;
$L__BB0_112:
	add.s32 	%r1151, %r1151, 16;
	setp.ne.s32 	%p61, %r1151, 32;
	@%p61 bra 	$L__BB0_80;
	mad.lo.s32 	%r926, %r1145, -31, %r368;
	add.s32 	%r1145, %r926, 1;
	setp.ne.s32 	%p62, %r1145, 5;
	@%p62 bra 	$L__BB0_79;
	st.local.u32 	[%rd3+4], %r972;
	st.local.v2.u32 	[%rd3+8], {%r971, %r1154};
	st.local.v2.u32 	[%rd3+16], {%r1153, %r968};
$L__BB0_115:
	shr.u64 	%rd39, %rd5, 2;
	add.s32 	%r955, %r955, 1;
	setp.gt.u64 	%p63, %rd5, 3;
	@%p63 bra 	$L__BB0_3;
$L__BB0_116:
	shr.u32 	%r927, %r972, 2;
	xor.b32  	%r928, %r927, %r972;
	shl.b32 	%r929, %r968, 4;
	shl.b32 	%r930, %r928, 1;
	xor.b32  	%r931, %r930, %r929;
	xor.b32  	%r932, %r931, %r928;
	xor.b32  	%r933, %r932, %r968;
	add.s32 	%r934, %r1, %r933;
	add.s32 	%r935, %r934, 362437;
	cvt.rn.f32.u32 	%f1, %r935;
	fma.rn.f32 	%f2, %f1, 0f2F800000, 0f2F000000;
	cvt.f64.f32 	%fd1, %f2;
	shr.u32 	%r936, %r971, 2;
	xor.b32  	%r937, %r936, %r971;
	shl.b32 	%r938, %r933, 4;
	shl.b32 	%r939, %r937, 1;
	xor.b32  	%r940, %r939, %r938;
	xor.b32  	%r941, %r940, %r937;
	xor.b32  	%r942, %r941, %r933;
	add.s32 	%r943, %r1, %r942;
	add.s32 	%r944, %r943, 724874;
	cvt.rn.f32.u32 	%f3, %r944;
	fma.rn.f32 	%f4, %f3, 0f2F800000, 0f2F000000;
	cvt.f64.f32 	%fd8, %f4;
	mul.f64 	%fd9, %fd8, 0d400921FB54442D18;
	mul.f64 	%fd2, %fd9, 0d3FE0000000000000;
	setp.neu.f64 	%p64, %fd2, 0d7FF0000000000000;
	@%p64 bra 	$L__BB0_118;
	mov.f64 	%fd15, 0d0000000000000000;
	mov.f64 	%fd16, 0d7FF0000000000000;
	mul.rn.f64 	%fd42, %fd16, %fd15;
	mov.b32 	%r1238, 0;
	bra.uni 	$L__BB0_120;
$L__BB0_118:
	mul.f64 	%fd10, %fd2, 0d3FE45F306DC9C883;
	cvt.rni.s32.f64 	%r1238, %fd10;
	cvt.rn.f64.s32 	%fd11, %r1238;
	fma.rn.f64 	%fd12, %fd11, 0dBFF921FB54442D18, %fd2;
	fma.rn.f64 	%fd13, %fd11, 0dBC91A62633145C00, %fd12;
	fma.rn.f64 	%fd42, %fd11, 0dB97B839A252049C0, %fd13;
	setp.ltu.f64 	%p65, %fd2, 0d41E0000000000000;
	@%p65 bra 	$L__BB0_120;
	{ // callseq 0, 0
	.param .b64 param0;
	st.param.f64 	[param0], %fd2;
	.param .align 16 .b8 retval0[16];
	call.uni (retval0), 
	__internal_trig_reduction_slowpathd, 
	(
	param0
	);
	ld.param.f64 	%fd42, [retval0];
	ld.param.b32 	%r1238, [retval0+8];
	} // callseq 0
$L__BB0_120:
	mul.f64 	%fd17, %fd7, %fd1;
	shl.b32 	%r947, %r1238, 6;
	cvt.u64.u32 	%rd31, %r947;
	and.b64  	%rd32, %rd31, 64;
	mov.u64 	%rd33, __cudart_sin_cos_coeffs;
	add.s64 	%rd34, %rd33, %rd32;
	mul.rn.f64 	%fd18, %fd42, %fd42;
	and.b32  	%r948, %r1238, 1;
	setp.eq.b32 	%p66, %r948, 1;
	selp.f64 	%fd19, 0dBDA8FF8320FD8164, 0d3DE5DB65F9785EBA, %p66;
	ld.global.nc.v2.f64 	{%fd20, %fd21}, [%rd34];
	fma.rn.f64 	%fd22, %fd19, %fd18, %fd20;
	fma.rn.f64 	%fd23, %fd22, %fd18, %fd21;
	ld.global.nc.v2.f64 	{%fd24, %fd25}, [%rd34+16];
	fma.rn.f64 	%fd26, %fd23, %fd18, %fd24;
	fma.rn.f64 	%fd27, %fd26, %fd18, %fd25;
	ld.global.nc.v2.f64 	{%fd28, %fd29}, [%rd34+32];
	fma.rn.f64 	%fd30, %fd27, %fd18, %fd28;
	fma.rn.f64 	%fd31, %fd30, %fd18, %fd29;
	fma.rn.f64 	%fd32, %fd31, %fd42, %fd42;
	fma.rn.f64 	%fd33, %fd31, %fd18, 0d3FF0000000000000;
	selp.f64 	%fd34, %fd33, %fd32, %p66;
	and.b32  	%r949, %r1238, 2;
	setp.eq.s32 	%p67, %r949, 0;
	mov.f64 	%fd35, 0d0000000000000000;
	sub.f64 	%fd36, %fd35, %fd34;
	selp.f64 	%fd37, %fd34, %fd36, %p67;
	mul.f64 	%fd38, %fd7, 0d3FE0000000000000;
	mul.f64 	%fd39, %fd38, %fd37;
	add.f64 	%fd40, %fd17, %fd39;
	add.f64 	%fd41, %fd7, %fd7;
	setp.leu.f64 	%p68, %fd40, %fd41;
	setp.geu.f64 	%p69, %fd17, %fd39;
	and.pred  	%p70, %p69, %p68;
	@%p70 bra 	$L__BB0_122;
	shl.b64 	%rd35, %rd2, 2;
	add.s64 	%rd36, %rd1, %rd35;
	mov.b32 	%r950, 1;
	st.global.u32 	[%rd36], %r950;
	bra.uni 	$L__BB0_123;
$L__BB0_122:
	shl.b64 	%rd37, %rd2, 2;
	add.s64 	%rd38, %rd1, %rd37;
	mov.b32 	%r951, 0;
	st.global.u32 	[%rd38], %r951;
$L__BB0_123:
	ret;

}
	// .globl	_Z22serialNeedleSimulationdPlll
.visible .entry _Z22serialNeedleSimulationdPlll(
	.param .f64 _Z22serialNeedleSimulationdPlll_param_0,
	.param .u64 .ptr .align 1 _Z22serialNeedleSimulationdPlll_param_1,
	.param .u64 _Z22serialNeedleSimulationdPlll_param_2,
	.param .u64 _Z22serialNeedleSimulationdPlll_param_3
)
{
	.local .align 8 .b8 	__local_depot1[48];
	.reg .b64 	%SP;
	.reg .b64 	%SPL;
	.reg .pred 	%p<72>;
	.reg .b32 	%r<1218>;
	.reg .b32 	%f<5>;
	.reg .b64 	%rd<43>;
	.reg .b64 	%fd<43>;

	mov.u64 	%SPL, __local_depot1;
	ld.param.f64 	%fd8, [_Z22serialNeedleSimulationdPlll_param_0];
	ld.param.u64 	%rd13, [_Z22serialNeedleSimulationdPlll_param_2];
	add.u64 	%rd1, %SPL, 0;
	setp.lt.s64 	%p1, %rd13, 1;
	@%p1 bra 	$L__BB1_123;
	mul.f64 	%fd1, %fd8, 0d3FE0000000000000;
	mov.b64 	%rd41, 0;
$L__BB1_2:
	ld.param.u64 	%rd40, [_Z22serialNeedleSimulationdPlll_param_3];
	add.s64 	%rd19, %rd41, %rd40;
	// begin inline asm
	mov.u64 	%rd17, %clock64;
	// end inline asm
	add.s64 	%rd20, %rd17, %rd19;
	// begin inline asm
	mov.u64 	%rd18, %clock64;
	// end inline asm
	add.s64 	%rd42, %rd18, %rd19;
	cvt.u32.u64 	%r547, %rd20;
	xor.b32  	%r548, %r547, -1429050551;
	mul.lo.s32 	%r549, %r548, 1099087573;
	{ .reg .b32 tmp; mov.b64 {tmp, %r550}, %rd20; }
	xor.b32  	%r551, %r550, -136515619;
	mul.lo.s32 	%r552, %r551, -1703105765;
	add.s32 	%r553, %r549, %r552;
	add.s32 	%r1, %r553, 6615241;
	add.s32 	%r951, %r549, 123456789;
	st.local.v2.u32 	[%rd1], {%r1, %r951};
	xor.b32  	%r950, %r549, 362436069;
	add.s32 	%r554, %r552, 521288629;
	st.local.v2.u32 	[%rd1+8], {%r950, %r554};
	xor.b32  	%r555, %r552, 88675123;
	add.s32 	%r947, %r549, 5783321;
	st.local.v2.u32 	[%rd1+16], {%r555, %r947};
	setp.eq.s64 	%p2, %rd42, 0;
	@%p2 bra 	$L__BB1_117;
	mov.b32 	%r934, 0;
$L__BB1_4:
	mov.u64 	%rd4, %rd42;
	and.b64  	%rd5, %rd4, 3;
	setp.eq.s64 	%p3, %rd5, 0;
	@%p3 bra 	$L__BB1_116;
	mul.wide.u32 	%rd21, %r934, 3200;
	mov.u64 	%rd22, precalc_xorwow_matrix;
	add.s64 	%rd6, %rd22, %rd21;
	mov.b32 	%r947, 0;
	mov.u32 	%r948, %r947;
	mov.u32 	%r949, %r947;
	mov.u32 	%r950, %r947;
	mov.u32 	%r951, %r947;
	mov.u32 	%r940, %r947;
$L__BB1_6:
	mul.wide.u32 	%rd23, %r940, 4;
	add.s64 	%rd24, %rd1, %rd23;
	ld.local.u32 	%r15, [%rd24+4];
	shl.b32 	%r16, %r940, 5;
	mov.b32 	%r946, 0;
$L__BB1_7:
	.pragma "nounroll";
	shr.u32 	%r559, %r15, %r946;
	and.b32  	%r560, %r559, 1;
	setp.eq.b32 	%p4, %r560, 1;
	not.pred 	%p5, %p4;
	add.s32 	%r561, %r16, %r946;
	mul.lo.s32 	%r562, %r561, 5;
	mul.wide.u32 	%rd25, %r562, 4;
	add.s64 	%rd7, %rd6, %rd25;
	@%p5 bra 	$L__BB1_9;
	ld.global.u32 	%r563, [%rd7];
	xor.b32  	%r951, %r951, %r563;
	ld.global.u32 	%r564, [%rd7+4];
	xor.b32  	%r950, %r950, %r564;
	ld.global.u32 	%r565, [%rd7+8];
	xor.b32  	%r949, %r949, %r565;
	ld.global.u32 	%r566, [%rd7+12];
	xor.b32  	%r948, %r948, %r566;
	ld.global.u32 	%r567, [%rd7+16];
	xor.b32  	%r947, %r947, %r567;
$L__BB1_9:
	and.b32  	%r569, %r559, 2;
	setp.eq.s32 	%p6, %r569, 0;
	@%p6 bra 	$L__BB1_11;
	ld.global.u32 	%r570, [%rd7+20];
	xor.b32  	%r951, %r951, %r570;
	ld.global.u32 	%r571, [%rd7+24];
	xor.b32  	%r950, %r950, %r571;
	ld.global.u32 	%r572, [%rd7+28];
	xor.b32  	%r949, %r949, %r572;
	ld.global.u32 	%r573, [%rd7+32];
	xor.b32  	%r948, %r948, %r573;
	ld.global.u32 	%r574, [%rd7+36];
	xor.b32  	%r947, %r947, %r574;
$L__BB1_11:
	and.b32  	%r576, %r559, 4;
	setp.eq.s32 	%p7, %r576, 0;
	@%p7 bra 	$L__BB1_13;
	ld.global.u32 	%r577, [%rd7+40];
	xor.b32  	%r951, %r951, %r577;
	ld.global.u32 	%r578, [%rd7+44];
	xor.b32  	%r950, %r950, %r578;
	ld.global.u32 	%r579, [%rd7+48];
	xor.b32  	%r949, %r949, %r579;
	ld.global.u32 	%r580, [%rd7+52];
	xor.b32  	%r948, %r948, %r580;
	ld.global.u32 	%r581, [%rd7+56];
	xor.b32  	%r947, %r947, %r581;
$L__BB1_13:
	and.b32  	%r583, %r559, 8;
	setp.eq.s32 	%p8, %r583, 0;
	@%p8 bra 	$L__BB1_15;
	ld.global.u32 	%r584, [%rd7+60];
	xor.b32  	%r951, %r951, %r584;
	ld.global.u32 	%r585, [%rd7+64];
	xor.b32  	%r950, %r950, %r585;
	ld.global.u32 	%r586, [%rd7+68];
	xor.b32  	%r949, %r949, %r586;
	ld.global.u32 	%r587, [%rd7+72];
	xor.b32  	%r948, %r948, %r587;
	ld.global.u32 	%r588, [%rd7+76];
	xor.b32  	%r947, %r947, %r588;
$L__BB1_15:
	and.b32  	%r590, %r559, 16;
	setp.eq.s32 	%p9, %r590, 0;
	@%p9 bra 	$L__BB1_17;
	ld.global.u32 	%r591, [%rd7+80];
	xor.b32  	%r951, %r951, %r591;
	ld.global.u32 	%r592, [%rd7+84];
	xor.b32  	%r950, %r950, %r592;
	ld.global.u32 	%r593, [%rd7+88];
	xor.b32  	%r949, %r949, %r593;
	ld.global.u32 	%r594, [%rd7+92];
	xor.b32  	%r948, %r948, %r594;
	ld.global.u32 	%r595, [%rd7+96];
	xor.b32  	%r947, %r947, %r595;
$L__BB1_17:
	and.b32  	%r597, %r559, 32;
	setp.eq.s32 	%p10, %r597, 0;
	@%p10 bra 	$L__BB1_19;
	ld.global.u32 	%r598, [%rd7+100];
	xor.b32  	%r951, %r951, %r598;
	ld.global.u32 	%r599, [%rd7+104];
	xor.b32  	%r950, %r950, %r599;
	ld.global.u32 	%r600, [%rd7+108];
	xor.b32  	%r949, %r949, %r600;
	ld.global.u32 	%r601, [%rd7+112];
	xor.b32  	%r948, %r948, %r601;
	ld.global.u32 	%r602, [%rd7+116];
	xor.b32  	%r947, %r947, %r602;
$L__BB1_19:
	and.b32  	%r604, %r559, 64;
	setp.eq.s32 	%p11, %r604, 0;
	@%p11 bra 	$L__BB1_21;
	ld.global.u32 	%r605, [%rd7+120];
	xor.b32  	%r951, %r951, %r605;
	ld.global.u32 	%r606, [%rd7+124];
	xor.b32  	%r950, %r950, %r606;
	ld.global.u32 	%r607, [%rd7+128];
	xor.b32  	%r949, %r949, %r607;
	ld.global.u32 	%r608, [%rd7+132];
	xor.b32  	%r948, %r948, %r608;
	ld.global.u32 	%r609, [%rd7+136];
	xor.b32  	%r947, %r947, %r609;
$L__BB1_21:
	and.b32  	%r611, %r559, 128;
	setp.eq.s32 	%p12, %r611, 0;
	@%p12 bra 	$L__BB1_23;
	ld.global.u32 	%r612, [%rd7+140];
	xor.b32  	%r951, %r951, %r612;
	ld.global.u32 	%r613, [%rd7+144];
	xor.b32  	%r950, %r950, %r613;
	ld.global.u32 	%r614, [%rd7+148];
	xor.b32  	%r949, %r949, %r614;
	ld.global.u32 	%r615, [%rd7+152];
	xor.b32  	%r948, %r948, %r615;
	ld.global.u32 	%r616, [%rd7+156];
	xor.b32  	%r947, %r947, %r616;
$L__BB1_23:
	and.b32  	%r618, %r559, 256;
	setp.eq.s32 	%p13, %r618, 0;
	@%p13 bra 	$L__BB1_25;
	ld.global.u32 	%r619, [%rd7+160];
	xor.b32  	%r951, %r951, %r619;
	ld.global.u32 	%r620, [%rd7+164];
	xor.b32  	%r950, %r950, %r620;
	ld.global.u32 	%r621, [%rd7+168];
	xor.b32  	%r949, %r949, %r621;
	ld.global.u32 	%r622, [%rd7+172];
	xor.b32  	%r948, %r948, %r622;
	ld.global.u32 	%r623, [%rd7+176];
	xor.b32  	%r947, %r947, %r623;
$L__BB1_25:
	and.b32  	%r625, %r559, 512;
	setp.eq.s32 	%p14, %r625, 0;
	@%p14 bra 	$L__BB1_27;
	ld.global.u32 	%r626, [%rd7+180];
	xor.b32  	%r951, %r951, %r626;
	ld.global.u32 	%r627, [%rd7+184];
	xor.b32  	%r950, %r950, %r627;
	ld.global.u32 	%r628, [%rd7+188];
	xor.b32  	%r949, %r949, %r628;
	ld.global.u32 	%r629, [%rd7+192];
	xor.b32  	%r948, %r948, %r629;
	ld.global.u32 	%r630, [%rd7+196];
	xor.b32  	%r947, %r947, %r630;
$L__BB1_27:
	and.b32  	%r632, %r559, 1024;
	setp.eq.s32 	%p15, %r632, 0;
	@%p15 bra 	$L__BB1_29;
	ld.global.u32 	%r633, [%rd7+200];
	xor.b32  	%r951, %r951, %r633;
	ld.global.u32 	%r634, [%rd7+204];
	xor.b32  	%r950, %r950, %r634;
	ld.global.u32 	%r635, [%rd7+208];
	xor.b32  	%r949, %r949, %r635;
	ld.global.u32 	%r636, [%rd7+212];
	xor.b32  	%r948, %r948, %r636;
	ld.global.u32 	%r637, [%rd7+216];
	xor.b32  	%r947, %r947, %r637;
$L__BB1_29:
	and.b32  	%r639, %r559, 2048;
	setp.eq.s32 	%p16, %r639, 0;
	@%p16 bra 	$L__BB1_31;
	ld.global.u32 	%r640, [%rd7+220];
	xor.b32  	%r951, %r951, %r640;
	ld.global.u32 	%r641, [%rd7+224];
	xor.b32  	%r950, %r950, %r641;
	ld.global.u32 	%r642, [%rd7+228];
	xor.b32  	%r949, %r949, %r642;
	ld.global.u32 	%r643, [%rd7+232];
	xor.b32  	%r948, %r948, %r643;
	ld.global.u32 	%r644, [%rd7+236];
	xor.b32  	%r947, %r947, %r644;
$L__BB1_31:
	and.b32  	%r646, %r559, 4096;
	setp.eq.s32 	%p17, %r646, 0;
	@%p17 bra 	$L__BB1_33;
	ld.global.u32 	%r647, [%rd7+240];
	xor.b32  	%r951, %r951, %r647;
	ld.global.u32 	%r648, [%rd7+244];
	xor.b32  	%r950, %r950, %r648;
	ld.global.u32 	%r649, [%rd7+248];
	xor.b32  	%r949, %r949, %r649;
	ld.global.u32 	%r650, [%rd7+252];
	xor.b32  	%r948, %r948, %r650;
	ld.global.u32 	%r651, [%rd7+256];
	xor.b32  	%r947, %r947, %r651;
$L__BB1_33:
	and.b32  	%r653, %r559, 8192;
	setp.eq.s32 	%p18, %r653, 0;
	@%p18 bra 	$L__BB1_35;
	ld.global.u32 	%r654, [%rd7+260];
	xor.b32  	%r951, %r951, %r654;
	ld.global.u32 	%r655, [%rd7+264];
	xor.b32  	%r950, %r950, %r655;
	ld.global.u32 	%r656, [%rd7+268];
	xor.b32  	%r949, %r949, %r656;
	ld.global.u32 	%r657, [%rd7+272];
	xor.b32  	%r948, %r948, %r657;
	ld.global.u32 	%r658, [%rd7+276];
	xor.b32  	%r947, %r947, %r658;
$L__BB1_35:
	and.b32  	%r660, %r559, 16384;
	setp.eq.s32 	%p19, %r660, 0;
	@%p19 bra 	$L__BB1_37;
	ld.global.u32 	%r661, [%rd7+280];
	xor.b32  	%r951, %r951, %r661;
	ld.global.u32 	%r662, [%rd7+284];
	xor.b32  	%r950, %r950, %r662;
	ld.global.u32 	%r663, [%rd7+288];
	xor.b32  	%r949, %r949, %r663;
	ld.global.u32 	%r664, [%rd7+292];
	xor.b32  	%r948, %r948, %r664;
	ld.global.u32 	%r665, [%rd7+296];
	xor.b32  	%r947, %r947, %r665;
$L__BB1_37:
	and.b32  	%r667, %r559, 32768;
	setp.eq.s32 	%p20, %r667, 0;
	@%p20 bra 	$L__BB1_39;
	ld.global.u32 	%r668, [%rd7+300];
	xor.b32  	%r951, %r951, %r668;
	ld.global.u32 	%r669, [%rd7+304];
	xor.b32  	%r950, %r950, %r669;
	ld.global.u32 	%r670, [%rd7+308];
	xor.b32  	%r949, %r949, %r670;
	ld.global.u32 	%r671, [%rd7+312];
	xor.b32  	%r948, %r948, %r671;
	ld.global.u32 	%r672, [%rd7+316];
	xor.b32  	%r947, %r947, %r672;
$L__BB1_39:
	add.s32 	%r946, %r946, 16;
	setp.ne.s32 	%p21, %r946, 32;
	@%p21 bra 	$L__BB1_7;
	mad.lo.s32 	%r673, %r940, -31, %r16;
	add.s32 	%r940, %r673, 1;
	setp.ne.s32 	%p22, %r940, 5;
	@%p22 bra 	$L__BB1_6;
	st.local.u32 	[%rd1+4], %r951;
	st.local.v2.u32 	[%rd1+8], {%r950, %r949};
	st.local.v2.u32 	[%rd1+16], {%r948, %r947};
	setp.eq.s64 	%p23, %rd5, 1;
	@%p23 bra 	$L__BB1_116;
	mov.b32 	%r947, 0;
	mov.u32 	%r1040, %r947;
	mov.u32 	%r1041, %r947;
	mov.u32 	%r950, %r947;
	mov.u32 	%r951, %r947;
	mov.u32 	%r1032, %r947;
$L__BB1_43:
	mul.wide.u32 	%rd26, %r1032, 4;
	add.s64 	%rd27, %rd1, %rd26;
	ld.local.u32 	%r191, [%rd27+4];
	shl.b32 	%r192, %r1032, 5;
	mov.b32 	%r1038, 0;
$L__BB1_44:
	.pragma "nounroll";
	shr.u32 	%r676, %r191, %r1038;
	and.b32  	%r677, %r676, 1;
	setp.eq.b32 	%p24, %r677, 1;
	not.pred 	%p25, %p24;
	add.s32 	%r678, %r192, %r1038;
	mul.lo.s32 	%r679, %r678, 5;
	mul.wide.u32 	%rd28, %r679, 4;
	add.s64 	%rd8, %rd6, %rd28;
	@%p25 bra 	$L__BB1_46;
	ld.global.u32 	%r680, [%rd8];
	xor.b32  	%r951, %r951, %r680;
	ld.global.u32 	%r681, [%rd8+4];
	xor.b32  	%r950, %r950, %r681;
	ld.global.u32 	%r682, [%rd8+8];
	xor.b32  	%r1041, %r1041, %r682;
	ld.global.u32 	%r683, [%rd8+12];
	xor.b32  	%r1040, %r1040, %r683;
	ld.global.u32 	%r684, [%rd8+16];
	xor.b32  	%r947, %r947, %r684;
$L__BB1_46:
	and.b32  	%r686, %r676, 2;
	setp.eq.s32 	%p26, %r686, 0;
	@%p26 bra 	$L__BB1_48;
	ld.global.u32 	%r687, [%rd8+20];
	xor.b32  	%r951, %r951, %r687;
	ld.global.u32 	%r688, [%rd8+24];
	xor.b32  	%r950, %r950, %r688;
	ld.global.u32 	%r689, [%rd8+28];
	xor.b32  	%r1041, %r1041, %r689;
	ld.global.u32 	%r690, [%rd8+32];
	xor.b32  	%r1040, %r1040, %r690;
	ld.global.u32 	%r691, [%rd8+36];
	xor.b32  	%r947, %r947, %r691;
$L__BB1_48:
	and.b32  	%r693, %r676, 4;
	setp.eq.s32 	%p27, %r693, 0;
	@%p27 bra 	$L__BB1_50;
	ld.global.u32 	%r694, [%rd8+40];
	xor.b32  	%r951, %r951, %r694;
	ld.global.u32 	%r695, [%rd8+44];
	xor.b32  	%r950, %r950, %r695;
	ld.global.u32 	%r696, [%rd8+48];
	xor.b32  	%r1041, %r1041, %r696;
	ld.global.u32 	%r697, [%rd8+52];
	xor.b32  	%r1040, %r1040, %r697;
	ld.global.u32 	%r698, [%rd8+56];
	xor.b32  	%r947, %r947, %r698;
$L__BB1_50:
	and.b32  	%r700, %r676, 8;
	setp.eq.s32 	%p28, %r700, 0;
	@%p28 bra 	$L__BB1_52;
	ld.global.u32 	%r701, [%rd8+60];
	xor.b32  	%r951, %r951, %r701;
	ld.global.u32 	%r702, [%rd8+64];
	xor.b32  	%r950, %r950, %r702;
	ld.global.u32 	%r703, [%rd8+68];
	xor.b32  	%r1041, %r1041, %r703;
	ld.global.u32 	%r704, [%rd8+72];
	xor.b32  	%r1040, %r1040, %r704;
	ld.global.u32 	%r705, [%rd8+76];
	xor.b32  	%r947, %r947, %r705;
$L__BB1_52:
	and.b32  	%r707, %r676, 16;
	setp.eq.s32 	%p29, %r707, 0;
	@%p29 bra 	$L__BB1_54;
	ld.global.u32 	%r708, [%rd8+80];
	xor.b32  	%r951, %r951, %r708;
	ld.global.u32 	%r709, [%rd8+84];
	xor.b32  	%r950, %r950, %r709;
	ld.global.u32 	%r710, [%rd8+88];
	xor.b32  	%r1041, %r1041, %r710;
	ld.global.u32 	%r711, [%rd8+92];
	xor.b32  	%r1040, %r1040, %r711;
	ld.global.u32 	%r712, [%rd8+96];
	xor.b32  	%r947, %r947, %r712;
$L__BB1_54:
	and.b32  	%r714, %r676, 32;
	setp.eq.s32 	%p30, %r714, 0;
	@%p30 bra 	$L__BB1_56;
	ld.global.u32 	%r715, [%rd8+100];
	xor.b32  	%r951, %r951, %r715;
	ld.global.u32 	%r716, [%rd8+104];
	xor.b32  	%r950, %r950, %r716;
	ld.global.u32 	%r717, [%rd8+108];
	xor.b32  	%r1041, %r1041, %r717;
	ld.global.u32 	%r718, [%rd8+112];
	xor.b32  	%r1040, %r1040, %r718;
	ld.global.u32 	%r719, [%rd8+116];
	xor.b32  	%r947, %r947, %r719;
$L__BB1_56:
	and.b32  	%r721, %r676, 64;
	setp.eq.s32 	%p31, %r721, 0;
	@%p31 bra 	$L__BB1_58;
	ld.global.u32 	%r722, [%rd8+120];
	xor.b32  	%r951, %r951, %r722;
	ld.global.u32 	%r723, [%rd8+124];
	xor.b32  	%r950, %r950, %r723;
	ld.global.u32 	%r724, [%rd8+128];
	xor.b32  	%r1041, %r1041, %r724;
	ld.global.u32 	%r725, [%rd8+132];
	xor.b32  	%r1040, %r1040, %r725;
	ld.global.u32 	%r726, [%rd8+136];
	xor.b32  	%r947, %r947, %r726;
$L__BB1_58:
	and.b32  	%r728, %r676, 128;
	setp.eq.s32 	%p32, %r728, 0;
	@%p32 bra 	$L__BB1_60;
	ld.global.u32 	%r729, [%rd8+140];
	xor.b32  	%r951, %r951, %r729;
	ld.global.u32 	%r730, [%rd8+144];
	xor.b32  	%r950, %r950, %r730;
	ld.global.u32 	%r731, [%rd8+148];
	xor.b32  	%r1041, %r1041, %r731;
	ld.global.u32 	%r732, [%rd8+152];
	xor.b32  	%r1040, %r1040, %r732;
	ld.global.u32 	%r733, [%rd8+156];
	xor.b32  	%r947, %r947, %r733;
$L__BB1_60:
	and.b32  	%r735, %r676, 256;
	setp.eq.s32 	%p33, %r735, 0;
	@%p33 bra 	$L__BB1_62;
	ld.global.u32 	%r736, [%rd8+160];
	xor.b32  	%r951, %r951, %r736;
	ld.global.u32 	%r737, [%rd8+164];
	xor.b32  	%r950, %r950, %r737;
	ld.global.u32 	%r738, [%rd8+168];
	xor.b32  	%r1041, %r1041, %r738;
	ld.global.u32 	%r739, [%rd8+172];
	xor.b32  	%r1040, %r1040, %r739;
	ld.global.u32 	%r740, [%rd8+176];
	xor.b32  	%r947, %r947, %r740;
$L__BB1_62:
	and.b32  	%r742, %r676, 512;
	setp.eq.s32 	%p34, %r742, 0;
	@%p34 bra 	$L__BB1_64;
	ld.global.u32 	%r743, [%rd8+180];
	xor.b32  	%r951, %r951, %r743;
	ld.global.u32 	%r744, [%rd8+184];
	xor.b32  	%r950, %r950, %r744;
	ld.global.u32 	%r745, [%rd8+188];
	xor.b32  	%r1041, %r1041, %r745;
	ld.global.u32 	%r746, [%rd8+192];
	xor.b32  	%r1040, %r1040, %r746;
	ld.global.u32 	%r747, [%rd8+196];
	xor.b32  	%r947, %r947, %r747;
$L__BB1_64:
	and.b32  	%r749, %r676, 1024;
	setp.eq.s32 	%p35, %r749, 0;
	@%p35 bra 	$L__BB1_66;
	ld.global.u32 	%r750, [%rd8+200];
	xor.b32  	%r951, %r951, %r750;
	ld.global.u32 	%r751, [%rd8+204];
	xor.b32  	%r950, %r950, %r751;
	ld.global.u32 	%r752, [%rd8+208];
	xor.b32  	%r1041, %r1041, %r752;
	ld.global.u32 	%r753, [%rd8+212];
	xor.b32  	%r1040, %r1040, %r753;
	ld.global.u32 	%r754, [%rd8+216];
	xor.b32  	%r947, %r947, %r754;
$L__BB1_66:
	and.b32  	%r756, %r676, 2048;
	setp.eq.s32 	%p36, %r756, 0;
	@%p36 bra 	$L__BB1_68;
	ld.global.u32 	%r757, [%rd8+220];
	xor.b32  	%r951, %r951, %r757;
	ld.global.u32 	%r758, [%rd8+224];
	xor.b32  	%r950, %r950, %r758;
	ld.global.u32 	%r759, [%rd8+228];
	xor.b32  	%r1041, %r1041, %r759;
	ld.global.u32 	%r760, [%rd8+232];
	xor.b32  	%r1040, %r1040, %r760;
	ld.global.u32 	%r761, [%rd8+236];
	xor.b32  	%r947, %r947, %r761;
$L__BB1_68:
	and.b32  	%r763, %r676, 4096;
	setp.eq.s32 	%p37, %r763, 0;
	@%p37 bra 	$L__BB1_70;
	ld.global.u32 	%r764, [%rd8+240];
	xor.b32  	%r951, %r951, %r764;
	ld.global.u32 	%r765, [%rd8+244];
	xor.b32  	%r950, %r950, %r765;
	ld.global.u32 	%r766, [%rd8+248];
	xor.b32  	%r1041, %r1041, %r766;
	ld.global.u32 	%r767, [%rd8+252];
	xor.b32  	%r1040, %r1040, %r767;
	ld.global.u32 	%r768, [%rd8+256];
	xor.b32  	%r947, %r947, %r768;
$L__BB1_70:
	and.b32  	%r770, %r676, 8192;
	setp.eq.s32 	%p38, %r770, 0;
	@%p38 bra 	$L__BB1_72;
	ld.global.u32 	%r771, [%rd8+260];
	xor.b32  	%r951, %r951, %r771;
	ld.global.u32 	%r772, [%rd8+264];
	xor.b32  	%r950, %r950, %r772;
	ld.global.u32 	%r773, [%rd8+268];
	xor.b32  	%r1041, %r1041, %r773;
	ld.global.u32 	%r774, [%rd8+272];
	xor.b32  	%r1040, %r1040, %r774;
	ld.global.u32 	%r775, [%rd8+276];
	xor.b32  	%r947, %r947, %r775;
$L__BB1_72:
	and.b32  	%r777, %r676, 16384;
	setp.eq.s32 	%p39, %r777, 0;
	@%p39 bra 	$L__BB1_74;
	ld.global.u32 	%r778, [%rd8+280];
	xor.b32  	%r951, %r951, %r778;
	ld.global.u32 	%r779, [%rd8+284];
	xor.b32  	%r950, %r950, %r779;
	ld.global.u32 	%r780, [%rd8+288];
	xor.b32  	%r1041, %r1041, %r780;
	ld.global.u32 	%r781, [%rd8+292];
	xor.b32  	%r1040, %r1040, %r781;
	ld.global.u32 	%r782, [%rd8+296];
	xor.b32  	%r947, %r947, %r782;
$L__BB1_74:
	and.b32  	%r784, %r676, 32768;
	setp.eq.s32 	%p40, %r784, 0;
	@%p40 bra 	$L__BB1_76;
	ld.global.u32 	%r785, [%rd8+300];
	xor.b32  	%r951, %r951, %r785;
	ld.global.u32 	%r786, [%rd8+304];
	xor.b32  	%r950, %r950, %r786;
	ld.global.u32 	%r787, [%rd8+308];
	xor.b32  	%r1041, %r1041, %r787;
	ld.global.u32 	%r788, [%rd8+312];
	xor.b32  	%r1040, %r1040, %r788;
	ld.global.u32 	%r789, [%rd8+316];
	xor.b32  	%r947, %r947, %r789;
$L__BB1_76:
	add.s32 	%r1038, %r1038, 16;
	setp.ne.s32 	%p41, %r1038, 32;
	@%p41 bra 	$L__BB1_44;
	mad.lo.s32 	%r790, %r1032, -31, %r192;
	add.s32 	%r1032, %r790, 1;
	setp.ne.s32 	%p42, %r1032, 5;
	@%p42 bra 	$L__BB1_43;
	st.local.u32 	[%rd1+4], %r951;
	st.local.v2.u32 	[%rd1+8], {%r950, %r1041};
	st.local.v2.u32 	[%rd1+16], {%r1040, %r947};
	setp.ne.s64 	%p43, %rd5, 3;
	@%p43 bra 	$L__BB1_116;
	mov.b32 	%r947, 0;
	mov.u32 	%r1132, %r947;
	mov.u32 	%r1133, %r947;
	mov.u32 	%r950, %r947;
	mov.u32 	%r951, %r947;
	mov.u32 	%r1124, %r947;
$L__BB1_80:
	mul.wide.u32 	%rd29, %r1124, 4;
	add.s64 	%rd30, %rd1, %rd29;
	ld.local.u32 	%r367, [%rd30+4];
	shl.b32 	%r368, %r1124, 5;
	mov.b32 	%r1130, 0;
$L__BB1_81:
	.pragma "nounroll";
	shr.u32 	%r793, %r367, %r1130;
	and.b32  	%r794, %r793, 1;
	setp.eq.b32 	%p44, %r794, 1;
	not.pred 	%p45, %p44;
	add.s32 	%r795, %r368, %r1130;
	mul.lo.s32 	%r796, %r795, 5;
	mul.wide.u32 	%rd31, %r796, 4;
	add.s64 	%rd9, %rd6, %rd31;
	@%p45 bra 	$L__BB1_83;
	ld.global.u32 	%r797, [%rd9];
	xor.b32  	%r951, %r951, %r797;
	ld.global.u32 	%r798, [%rd9+4];
	xor.b32  	%r950, %r950, %r798;
	ld.global.u32 	%r799, [%rd9+8];
	xor.b32  	%r1133, %r1133, %r799;
	ld.global.u32 	%r800, [%rd9+12];
	xor.b32  	%r1132, %r1132, %r800;
	ld.global.u32 	%r801, [%rd9+16];
	xor.b32  	%r947, %r947, %r801;
$L__BB1_83:
	and.b32  	%r803, %r793, 2;
	setp.eq.s32 	%p46, %r803, 0;
	@%p46 bra 	$L__BB1_85;
	ld.global.u32 	%r804, [%rd9+20];
	xor.b32  	%r951, %r951, %r804;
	ld.global.u32 	%r805, [%rd9+24];
	xor.b32  	%r950, %r950, %r805;
	ld.global.u32 	%r806, [%rd9+28];
	xor.b32  	%r1133, %r1133, %r806;
	ld.global.u32 	%r807, [%rd9+32];
	xor.b32  	%r1132, %r1132, %r807;
	ld.global.u32 	%r808, [%rd9+36];
	xor.b32  	%r947, %r947, %r808;
$L__BB1_85:
	and.b32  	%r810, %r793, 4;
	setp.eq.s32 	%p47, %r810, 0;
	@%p47 bra 	$L__BB1_87;
	ld.global.u32 	%r811, [%rd9+40];
	xor.b32  	%r951, %r951, %r811;
	ld.global.u32 	%r812, [%rd9+44];
	xor.b32  	%r950, %r950, %r812;
	ld.global.u32 	%r813, [%rd9+48];
	xor.b32  	%r1133, %r1133, %r813;
	ld.global.u32 	%r814, [%rd9+52];
	xor.b32  	%r1132, %r1132, %r814;
	ld.global.u32 	%r815, [%rd9+56];
	xor.b32  	%r947, %r947, %r815;
$L__BB1_87:
	and.b32  	%r817, %r793, 8;
	setp.eq.s32 	%p48, %r817, 0;
	@%p48 bra 	$L__BB1_89;
	ld.global.u32 	%r818, [%rd9+60];
	xor.b32  	%r951, %r951, %r818;
	ld.global.u32 	%r819, [%rd9+64];
	xor.b32  	%r950, %r950, %r819;
	ld.global.u32 	%r820, [%rd9+68];
	xor.b32  	%r1133, %r1133, %r820;
	ld.global.u32 	%r821, [%rd9+72];
	xor.b32  	%r1132, %r1132, %r821;
	ld.global.u32 	%r822, [%rd9+76];
	xor.b32  	%r947, %r947, %r822;
$L__BB1_89:
	and.b32  	%r824, %r793, 16;
	setp.eq.s32 	%p49, %r824, 0;
	@%p49 bra 	$L__BB1_91;
	ld.global.u32 	%r825, [%rd9+80];
	xor.b32  	%r951, %r951, %r825;
	ld.global.u32 	%r826, [%rd9+84];
	xor.b32  	%r950, %r950, %r826;
	ld.global.u32 	%r827, [%rd9+88];
	xor.b32  	%r1133, %r1133, %r827;
	ld.global.u32 	%r828, [%rd9+92];
	xor.b32  	%r1132, %r1132, %r828;
	ld.global.u32 	%r829, [%rd9+96];
	xor.b32  	%r947, %r947, %r829;
$L__BB1_91:
	and.b32  	%r831, %r793, 32;
	setp.eq.s32 	%p50, %r831, 0;
	@%p50 bra 	$L__BB1_93;
	ld.global.u32 	%r832, [%rd9+100];
	xor.b32  	%r951, %r951, %r832;
	ld.global.u32 	%r833, [%rd9+104];
	xor.b32  	%r950, %r950, %r833;
	ld.global.u32 	%r834, [%rd9+108];
	xor.b32  	%r1133, %r1133, %r834;
	ld.global.u32 	%r835, [%rd9+112];
	xor.b32  	%r1132, %r1132, %r835;
	ld.global.u32 	%r836, [%rd9+116];
	xor.b32  	%r947, %r947, %r836;
$L__BB1_93:
	and.b32  	%r838, %r793, 64;
	setp.eq.s32 	%p51, %r838, 0;
	@%p51 bra 	$L__BB1_95;
	ld.global.u32 	%r839, [%rd9+120];
	xor.b32  	%r951, %r951, %r839;
	ld.global.u32 	%r840, [%rd9+124];
	xor.b32  	%r950, %r950, %r840;
	ld.global.u32 	%r841, [%rd9+128];
	xor.b32  	%r1133, %r1133, %r841;
	ld.global.u32 	%r842, [%rd9+132];
	xor.b32  	%r1132, %r1132, %r842;
	ld.global.u32 	%r843, [%rd9+136];
	xor.b32  	%r947, %r947, %r843;
$L__BB1_95:
	and.b32  	%r845, %r793, 128;
	setp.eq.s32 	%p52, %r845, 0;
	@%p52 bra 	$L__BB1_97;
	ld.global.u32 	%r846, [%rd9+140];
	xor.b32  	%r951, %r951, %r846;
	ld.global.u32 	%r847, [%rd9+144];
	xor.b32  	%r950, %r950, %r847;
	ld.global.u32 	%r848, [%rd9+148];
	xor.b32  	%r1133, %r1133, %r848;
	ld.global.u32 	%r849, [%rd9+152];
	xor.b32  	%r1132, %r1132, %r849;
	ld.global.u32 	%r850, [%rd9+156];
	xor.b32  	%r947, %r947, %r850;
$L__BB1_97:
	and.b32  	%r852, %r793, 256;
	setp.eq.s32 	%p53, %r852, 0;
	@%p53 bra 	$L__BB1_99;
	ld.global.u32 	%r853, [%rd9+160];
	xor.b32  	%r951, %r951, %r853;
	ld.global.u32 	%r854, [%rd9+164];
	xor.b32  	%r950, %r950, %r854;
	ld.global.u32 	%r855, [%rd9+168];
	xor.b32  	%r1133, %r1133, %r855;
	ld.global.u32 	%r856, [%rd9+172];
	xor.b32  	%r1132, %r1132, %r856;
	ld.global.u32 	%r857, [%rd9+176];
	xor.b32  	%r947, %r947, %r857;
$L__BB1_99:
	and.b32  	%r859, %r793, 512;
	setp.eq.s32 	%p54, %r859, 0;
	@%p54 bra 	$L__BB1_101;
	ld.global.u32 	%r860, [%rd9+180];
	xor.b32  	%r951, %r951, %r860;
	ld.global.u32 	%r861, [%rd9+184];
	xor.b32  	%r950, %r950, %r861;
	ld.global.u32 	%r862, [%rd9+188];
	xor.b32  	%r1133, %r1133, %r862;
	ld.global.u32 	%r863, [%rd9+192];
	xor.b32  	%r1132, %r1132, %r863;
	ld.global.u32 	%r864, [%rd9+196];
	xor.b32  	%r947, %r947, %r864;
$L__BB1_101:
	and.b32  	%r866, %r793, 1024;
	setp.eq.s32 	%p55, %r866, 0;
	@%p55 bra 	$L__BB1_103;
	ld.global.u32 	%r867, [%rd9+200];
	xor.b32  	%r951, %r951, %r867;
	ld.global.u32 	%r868, [%rd9+204];
	xor.b32  	%r950, %r950, %r868;
	ld.global.u32 	%r869, [%rd9+208];
	xor.b32  	%r1133, %r1133, %r869;
	ld.global.u32 	%r870, [%rd9+212];
	xor.b32  	%r1132, %r1132, %r870;
	ld.global.u32 	%r871, [%rd9+216];
	xor.b32  	%r947, %r947, %r871;
$L__BB1_103:
	and.b32  	%r873, %r793, 2048;
	setp.eq.s32 	%p56, %r873, 0;
	@%p56 bra 	$L__BB1_105;
	ld.global.u32 	%r874, [%rd9+220];
	xor.b32  	%r951, %r951, %r874;
	ld.global.u32 	%r875, [%rd9+224];
	xor.b32  	%r950, %r950, %r875;
	ld.global.u32 	%r876, [%rd9+228];
	xor.b32  	%r1133, %r1133, %r876;
	ld.global.u32 	%r877, [%rd9+232];
	xor.b32  	%r1132, %r1132, %r877;
	ld.global.u32 	%r878, [%rd9+236];
	xor.b32  	%r947, %r947, %r878;
$L__BB1_105:
	and.b32  	%r880, %r793, 4096;
	setp.eq.s32 	%p57, %r880, 0;
	@%p57 bra 	$L__BB1_107;
	ld.global.u32 	%r881, [%rd9+240];
	xor.b32  	%r951, %r951, %r881;
	ld.global.u32 	%r882, [%rd9+244];
	xor.b32  	%r950, %r950, %r882;
	ld.global.u32 	%r883, [%rd9+248];
	xor.b32  	%r1133, %r1133, %r883;
	ld.global.u32 	%r884, [%rd9+252];
	xor.b32  	%r1132, %r1132, %r884;
	ld.global.u32 	%r885, [%rd9+256];
	xor.b32  	%r947, %r947, %r885;
$L__BB1_107:
	and.b32  	%r887, %r793, 8192;
	setp.eq.s32 	%p58, %r887, 0;
	@%p58 bra 	$L__BB1_109;
	ld.global.u32 	%r888, [%rd9+260];
	xor.b32  	%r951, %r951, %r888;
	ld.global.u32 	%r889, [%rd9+264];
	xor.b32  	%r950, %r950, %r889;
	ld.global.u32 	%r890, [%rd9+268];
	xor.b32  	%r1133, %r1133, %r890;
	ld.global.u32 	%r891, [%rd9+272];
	xor.b32  	%r1132, %r1132, %r891;
	ld.global.u32 	%r892, [%rd9+276];
	xor.b32  	%r947, %r947, %r892;
$L__BB1_109:
	and.b32  	%r894, %r793, 16384;
	setp.eq.s32 	%p59, %r894, 0;
	@%p59 bra 	$L__BB1_111;
	ld.global.u32 	%r895, [%rd9+280];
	xor.b32  	%r951, %r951, %r895;
	ld.global.u32 	%r896, [%rd9+284];
	xor.b32  	%r950, %r950, %r896;
	ld.global.u32 	%r897, [%rd9+288];
	xor.b32  	%r1133, %r1133, %r897;
	ld.global.u32 	%r898, [%rd9+292];
	xor.b32  	%r1132, %r1132, %r898;
	ld.global.u32 	%r899, [%rd9+296];
	xor.b32  	%r947, %r947, %r899;
$L__BB1_111:
	and.b32  	%r901, %r793, 32768;
	setp.eq.s32 	%p60, %r901, 0;
	@%p60 bra 	$L__BB1_113;
	ld.global.u32 	%r902, [%rd9+300];
	xor.b32  	%r951, %r951, %r902;
	ld.global.u32 	%r903, [%rd9+304];
	xor.b32  	%r950, %r950, %r903;
	ld.global.u32 	%r904, [%rd9+308];
	xor.b32  	%r1133, %r1133, %r904;
	ld.global.u32 	%r905, [%rd9+312];
	xor.b32  	%r1132, %r1132, %r905;
	ld.global.u32 	%r906, [%rd9+316];
	xor.b32  	%r947, %r947, %r906;
$L__BB1_113:
	add.s32 	%r1130, %r1130, 16;
	setp.ne.s32 	%p61, %r1130, 32;
	@%p61 bra 	$L__BB1_81;
	mad.lo.s32 	%r907, %r1124, -31, %r368;
	add.s32 	%r1124, %r907, 1;
	setp.ne.s32 	%p62, %r1124, 5;
	@%p62 bra 	$L__BB1_80;
	st.local.u32 	[%rd1+4], %r951;
	st.local.v2.u32 	[%rd1+8], {%r950, %r1133};
	st.local.v2.u32 	[%rd1+16], {%r1132, %r947};
$L__BB1_116:
	shr.u64 	%rd42, %rd4, 2;
	add.s32 	%r934, %r934, 1;
	setp.gt.u64 	%p63, %rd4, 3;
	@%p63 bra 	$L__BB1_4;
$L__BB1_117:
	mov.f64 	%fd9, 0d0000000000000000;
	mov.f64 	%fd10, 0d7FF0000000000000;
	mul.rn.f64 	%fd42, %fd10, %fd9;
	shr.u32 	%r909, %r951, 2;
	xor.b32  	%r910, %r909, %r951;
	shl.b32 	%r911, %r947, 4;
	shl.b32 	%r912, %r910, 1;
	xor.b32  	%r913, %r912, %r911;
	xor.b32  	%r914, %r913, %r910;
	xor.b32  	%r915, %r914, %r947;
	add.s32 	%r916, %r1, %r915;
	add.s32 	%r917, %r916, 362437;
	cvt.rn.f32.u32 	%f1, %r917;
	fma.rn.f32 	%f2, %f1, 0f2F800000, 0f2F000000;
	cvt.f64.f32 	%fd3, %f2;
	shr.u32 	%r918, %r950, 2;
	xor.b32  	%r919, %r918, %r950;
	shl.b32 	%r920, %r915, 4;
	shl.b32 	%r921, %r919, 1;
	xor.b32  	%r922, %r921, %r920;
	xor.b32  	%r923, %r922, %r919;
	xor.b32  	%r924, %r923, %r915;
	add.s32 	%r925, %r1, %r924;
	add.s32 	%r926, %r925, 724874;
	cvt.rn.f32.u32 	%f3, %r926;
	fma.rn.f32 	%f4, %f3, 0f2F800000, 0f2F000000;
	cvt.f64.f32 	%fd11, %f4;
	mul.f64 	%fd12, %fd11, 0d400921FB54442D18;
	mul.f64 	%fd4, %fd12, 0d3FE0000000000000;
	setp.eq.f64 	%p64, %fd4, 0d7FF0000000000000;
	mov.b32 	%r1217, 0;
	@%p64 bra 	$L__BB1_120;
	mul.f64 	%fd13, %fd4, 0d3FE45F306DC9C883;
	cvt.rni.s32.f64 	%r1217, %fd13;
	cvt.rn.f64.s32 	%fd14, %r1217;
	fma.rn.f64 	%fd15, %fd14, 0dBFF921FB54442D18, %fd4;
	fma.rn.f64 	%fd16, %fd14, 0dBC91A62633145C00, %fd15;
	fma.rn.f64 	%fd42, %fd14, 0dB97B839A252049C0, %fd16;
	setp.ltu.f64 	%p65, %fd4, 0d41E0000000000000;
	@%p65 bra 	$L__BB1_120;
	{ // callseq 1, 0
	.param .b64 param0;
	st.param.f64 	[param0], %fd4;
	.param .align 16 .b8 retval0[16];
	call.uni (retval0), 
	__internal_trig_reduction_slowpathd, 
	(
	param0
	);
	ld.param.f64 	%fd42, [retval0];
	ld.param.b32 	%r1217, [retval0+8];
	} // callseq 1
$L__BB1_120:
	mul.f64 	%fd18, %fd8, %fd3;
	shl.b32 	%r928, %r1217, 6;
	cvt.u64.u32 	%rd32, %r928;
	and.b64  	%rd33, %rd32, 64;
	mov.u64 	%rd34, __cudart_sin_cos_coeffs;
	add.s64 	%rd35, %rd34, %rd33;
	mul.rn.f64 	%fd19, %fd42, %fd42;
	and.b32  	%r929, %r1217, 1;
	setp.eq.b32 	%p66, %r929, 1;
	selp.f64 	%fd20, 0dBDA8FF8320FD8164, 0d3DE5DB65F9785EBA, %p66;
	ld.global.nc.v2.f64 	{%fd21, %fd22}, [%rd35];
	fma.rn.f64 	%fd23, %fd20, %fd19, %fd21;
	fma.rn.f64 	%fd24, %fd23, %fd19, %fd22;
	ld.global.nc.v2.f64 	{%fd25, %fd26}, [%rd35+16];
	fma.rn.f64 	%fd27, %fd24, %fd19, %fd25;
	fma.rn.f64 	%fd28, %fd27, %fd19, %fd26;
	ld.global.nc.v2.f64 	{%fd29, %fd30}, [%rd35+32];
	fma.rn.f64 	%fd31, %fd28, %fd19, %fd29;
	fma.rn.f64 	%fd32, %fd31, %fd19, %fd30;
	fma.rn.f64 	%fd33, %fd32, %fd42, %fd42;
	fma.rn.f64 	%fd34, %fd32, %fd19, 0d3FF0000000000000;
	selp.f64 	%fd35, %fd34, %fd33, %p66;
	and.b32  	%r930, %r1217, 2;
	setp.eq.s32 	%p67, %r930, 0;
	mov.f64 	%fd36, 0d0000000000000000;
	sub.f64 	%fd37, %fd36, %fd35;
	selp.f64 	%fd38, %fd35, %fd37, %p67;
	mul.f64 	%fd39, %fd1, %fd38;
	add.f64 	%fd40, %fd18, %fd39;
	add.f64 	%fd41, %fd8, %fd8;
	setp.leu.f64 	%p68, %fd40, %fd41;
	setp.geu.f64 	%p69, %fd18, %fd39;
	and.pred  	%p70, %p69, %p68;
	@%p70 bra 	$L__BB1_122;
	ld.param.u64 	%rd39, [_Z22serialNeedleSimulationdPlll_param_1];
	cvta.to.global.u64 	%rd36, %rd39;
	ld.global.u64 	%rd37, [%rd36];
	add.s64 	%rd38, %rd37, 1;
	st.global.u64 	[%rd36], %rd38;
$L__BB1_122:
	add.s64 	%rd41, %rd41, 1;
	setp.ne.s64 	%p71, %rd41, %rd13;
	@%p71 bra 	$L__BB1_2;
$L__BB1_123:
	ret;

}
	// .globl	_Z9serialSumPiPll
.visible .entry _Z9serialSumPiPll(
	.param .u64 .ptr .align 1 _Z9serialSumPiPll_param_0,
	.param .u64 .ptr .align 1 _Z9serialSumPiPll_param_1,
	.param .u64 _Z9serialSumPiPll_param_2
)
{
	.reg .pred 	%p<10>;
	.reg .b64 	%rd<107>;

	ld.param.u64 	%rd33, [_Z9serialSumPiPll_param_0];
	ld.param.u64 	%rd34, [_Z9serialSumPiPll_param_1];
	ld.param.u64 	%rd32, [_Z9serialSumPiPll_param_2];
	cvta.to.global.u64 	%rd1, %rd34;
	cvta.to.global.u64 	%rd2, %rd33;
	setp.lt.s64 	%p1, %rd32, 1;
	@%p1 bra 	$L__BB2_13;
	ld.global.u64 	%rd98, [%rd1];
	and.b64  	%rd4, %rd32, 15;
	setp.lt.u64 	%p2, %rd32, 16;
	mov.b64 	%rd101, 0;
	@%p2 bra 	$L__BB2_4;
	and.b64  	%rd101, %rd32, 9223372036854775792;
	add.s64 	%rd95, %rd2, 32;
	mov.u64 	%rd96, %rd101;
$L__BB2_3:
	.pragma "nounroll";
	ld.global.s32 	%rd36, [%rd95+-32];
	add.s64 	%rd37, %rd98, %rd36;
	st.global.u64 	[%rd1], %rd37;
	ld.global.s32 	%rd38, [%rd95+-28];
	add.s64 	%rd39, %rd37, %rd38;
	st.global.u64 	[%rd1], %rd39;
	ld.global.s32 	%rd40, [%rd95+-24];
	add.s64 	%rd41, %rd39, %rd40;
	st.global.u64 	[%rd1], %rd41;
	ld.global.s32 	%rd42, [%rd95+-20];
	add.s64 	%rd43, %rd41, %rd42;
	st.global.u64 	[%rd1], %rd43;
	ld.global.s32 	%rd44, [%rd95+-16];
	add.s64 	%rd45, %rd43, %rd44;
	st.global.u64 	[%rd1], %rd45;
	ld.global.s32 	%rd46, [%rd95+-12];
	add.s64 	%rd47, %rd45, %rd46;
	st.global.u64 	[%rd1], %rd47;
	ld.global.s32 	%rd48, [%rd95+-8];
	add.s64 	%rd49, %rd47, %rd48;
	st.global.u64 	[%rd1], %rd49;
	ld.global.s32 	%rd50, [%rd95+-4];
	add.s64 	%rd51, %rd49, %rd50;
	st.global.u64 	[%rd1], %rd51;
	ld.global.s32 	%rd52, [%rd95];
	add.s64 	%rd53, %rd51, %rd52;
	st.global.u64 	[%rd1], %rd53;
	ld.global.s32 	%rd54, [%rd95+4];
	add.s64 	%rd55, %rd53, %rd54;
	st.global.u64 	[%rd1], %rd55;
	ld.global.s32 	%rd56, [%rd95+8];
	add.s64 	%rd57, %rd55, %rd56;
	st.global.u64 	[%rd1], %rd57;
	ld.global.s32 	%rd58, [%rd95+12];
	add.s64 	%rd59, %rd57, %rd58;
	st.global.u64 	[%rd1], %rd59;
	ld.global.s32 	%rd60, [%rd95+16];
	add.s64 	%rd61, %rd59, %rd60;
	st.global.u64 	[%rd1], %rd61;
	ld.global.s32 	%rd62, [%rd95+20];
	add.s64 	%rd63, %rd61, %rd62;
	st.global.u64 	[%rd1], %rd63;
	ld.global.s32 	%rd64, [%rd95+24];
	add.s64 	%rd65, %rd63, %rd64;
	st.global.u64 	[%rd1], %rd65;
	ld.global.s32 	%rd66, [%rd95+28];
	add.s64 	%rd98, %rd65, %rd66;
	st.global.u64 	[%rd1], %rd98;
	add.s64 	%rd96, %rd96, -16;
	add.s64 	%rd95, %rd95, 64;
	setp.ne.s64 	%p3, %rd96, 0;
	@%p3 bra 	$L__BB2_3;
$L__BB2_4:
	setp.eq.s64 	%p4, %rd4, 0;
	@%p4 bra 	$L__BB2_13;
	and.b64  	%rd15, %rd32, 7;
	setp.lt.u64 	%p5, %rd4, 8;
	@%p5 bra 	$L__BB2_7;
	shl.b64 	%rd67, %rd101, 2;
	add.s64 	%rd68, %rd2, %rd67;
	ld.global.s32 	%rd69, [%rd68];
	add.s64 	%rd70, %rd98, %rd69;
	st.global.u64 	[%rd1], %rd70;
	ld.global.s32 	%rd71, [%rd68+4];
	add.s64 	%rd72, %rd70, %rd71;
	st.global.u64 	[%rd1], %rd72;
	ld.global.s32 	%rd73, [%rd68+8];
	add.s64 	%rd74, %rd72, %rd73;
	st.global.u64 	[%rd1], %rd74;
	ld.global.s32 	%rd75, [%rd68+12];
	add.s64 	%rd76, %rd74, %rd75;
	st.global.u64 	[%rd1], %rd76;
	ld.global.s32 	%rd77, [%rd68+16];
	add.s64 	%rd78, %rd76, %rd77;
	st.global.u64 	[%rd1], %rd78;
	ld.global.s32 	%rd79, [%rd68+20];
	add.s64 	%rd80, %rd78, %rd79;
	st.global.u64 	[%rd1], %rd80;
	ld.global.s32 	%rd81, [%rd68+24];
	add.s64 	%rd82, %rd80, %rd81;
	st.global.u64 	[%rd1], %rd82;
	ld.global.s32 	%rd83, [%rd68+28];
	add.s64 	%rd98, %rd82, %rd83;
	st.global.u64 	[%rd1], %rd98;
	add.s64 	%rd101, %rd101, 8;
$L__BB2_7:
	setp.eq.s64 	%p6, %rd15, 0;
	@%p6 bra 	$L__BB2_13;
	and.b64  	%rd104, %rd32, 3;
	setp.lt.u64 	%p7, %rd15, 4;
	@%p7 bra 	$L__BB2_10;
	shl.b64 	%rd84, %rd101, 2;
	add.s64 	%rd85, %rd2, %rd84;
	ld.global.s32 	%rd86, [%rd85];
	add.s64 	%rd87, %rd98, %rd86;
	st.global.u64 	[%rd1], %rd87;
	ld.global.s32 	%rd88, [%rd85+4];
	add.s64 	%rd89, %rd87, %rd88;
	st.global.u64 	[%rd1], %rd89;
	ld.global.s32 	%rd90, [%rd85+8];
	add.s64 	%rd91, %rd89, %rd90;
	st.global.u64 	[%rd1], %rd91;
	ld.global.s32 	%rd92, [%rd85+12];
	add.s64 	%rd98, %rd91, %rd92;
	st.global.u64 	[%rd1], %rd98;
	add.s64 	%rd101, %rd101, 4;
$L__BB2_10:
	setp.eq.s64 	%p8, %rd104, 0;
	@%p8 bra 	$L__BB2_13;
	shl.b64 	%rd93, %rd101, 2;
	add.s64 	%rd105, %rd2, %rd93;
$L__BB2_12:
	.pragma "nounroll";
	ld.global.s32 	%rd94, [%rd105];
	add.s64 	%rd98, %rd98, %rd94;
	st.global.u64 	[%rd1], %rd98;
	add.s64 	%rd105, %rd105, 4;
	add.s64 	%rd104, %rd104, -1;
	setp.ne.s64 	%p9, %rd104, 0;
	@%p9 bra 	$L__BB2_12;
$L__BB2_13:
	ret;

}
.func  (.param .align 16 .b8 func_retval0[16]) __internal_trig_reduction_slowpathd(
	.param .b64 __internal_trig_reduction_slowpathd_param_0
)
{
	.local .align 8 .b8 	__local_depot3[40];
	.reg .b64 	%SP;
	.reg .b64 	%SPL;
	.reg .pred 	%p<10>;
	.reg .b32 	%r<47>;
	.reg .b64 	%rd<74>;
	.reg .b64 	%fd<5>;

	mov.u64 	%SPL, __local_depot3;
	ld.param.f64 	%fd4, [__internal_trig_reduction_slowpathd_param_0];
	add.u64 	%rd1, %SPL, 0;
	{
	.reg .b32 %temp; 
	mov.b64 	{%temp, %r1}, %fd4;
	}
	shr.u32 	%r2, %r1, 20;
	and.b32  	%r3, %r2, 2047;
	setp.eq.s32 	%p1, %r3, 2047;
	mov.b32 	%r46, 0;
	@%p1 bra 	$L__BB3_9;
	add.s32 	%r20, %r3, -1024;
	mov.b64 	%rd20, %fd4;
	shl.b64 	%rd2, %rd20, 11;
	shr.u32 	%r4, %r20, 6;
	sub.s32 	%r45, 15, %r4;
	sub.s32 	%r21, 19, %r4;
	setp.lt.u32 	%p2, %r20, 128;
	selp.b32 	%r6, 18, %r21, %p2;
	setp.ge.s32 	%p3, %r45, %r6;
	mov.b64 	%rd70, 0;
	@%p3 bra 	$L__BB3_4;
	add.s32 	%r23, %r6, %r4;
	neg.s32 	%r43, %r23;
	or.b64  	%rd3, %rd2, -9223372036854775808;
	mov.b64 	%rd70, 0;
	mov.b32 	%r42, 0;
	mov.u64 	%rd25, __cudart_i2opi_d;
	mov.u32 	%r44, %r45;
$L__BB3_3:
	.pragma "nounroll";
	mul.wide.s32 	%rd22, %r42, 8;
	add.s64 	%rd23, %rd1, %rd22;
	mul.wide.s32 	%rd24, %r44, 8;
	add.s64 	%rd26, %rd25, %rd24;
	ld.global.nc.u64 	%rd27, [%rd26];
	{
	.reg .u32 %r0, %r1, %r2, %r3, %alo, %ahi, %blo, %bhi, %clo, %chi;
	mov.b64 	{%alo,%ahi}, %rd27;
	mov.b64 	{%blo,%bhi}, %rd3;
	mov.b64 	{%clo,%chi}, %rd70;
	mad.lo.cc.u32 	%r0, %alo, %blo, %clo;
	madc.hi.cc.u32 	%r1, %alo, %blo, %chi;
	madc.hi.u32 	%r2, %alo, %bhi, 0;
	mad.lo.cc.u32 	%r1, %alo, %bhi, %r1;
	madc.hi.cc.u32 	%r2, %ahi, %blo, %r2;
	madc.hi.u32 	%r3, %ahi, %bhi, 0;
	mad.lo.cc.u32 	%r1, %ahi, %blo, %r1;
	madc.lo.cc.u32 	%r2, %ahi, %bhi, %r2;
	addc.u32 	%r3, %r3, 0;
	mov.b64 	%rd28, {%r0,%r1};
	mov.b64 	%rd70, {%r2,%r3};
	}
	st.local.u64 	[%rd23], %rd28;
	add.s32 	%r44, %r44, 1;
	add.s32 	%r43, %r43, 1;
	add.s32 	%r42, %r42, 1;
	setp.ne.s32 	%p4, %r43, -15;
	mov.u32 	%r45, %r6;
	@%p4 bra 	$L__BB3_3;
$L__BB3_4:
	cvt.s64.s32 	%rd29, %r45;
	cvt.u64.u32 	%rd30, %r4;
	add.s64 	%rd31, %rd30, %rd29;
	shl.b64 	%rd32, %rd31, 3;
	add.s64 	%rd33, %rd1, %rd32;
	st.local.u64 	[%rd33+-120], %rd70;
	and.b32  	%r15, %r2, 63;
	ld.local.u64 	%rd72, [%rd1+16];
	ld.local.u64 	%rd71, [%rd1+24];
	setp.eq.s32 	%p5, %r15, 0;
	@%p5 bra 	$L__BB3_6;
	shl.b64 	%rd34, %rd71, %r15;
	shr.u64 	%rd35, %rd72, 1;
	xor.b32  	%r24, %r15, 63;
	shr.u64 	%rd36, %rd35, %r24;
	or.b64  	%rd71, %rd34, %rd36;
	ld.local.u64 	%rd37, [%rd1+8];
	shl.b64 	%rd38, %rd72, %r15;
	shr.u64 	%rd39, %rd37, 1;
	shr.u64 	%rd40, %rd39, %r24;
	or.b64  	%rd72, %rd38, %rd40;
$L__BB3_6:
	and.b32  	%r25, %r1, -2147483648;
	shr.u64 	%rd41, %rd71, 62;
	cvt.u32.u64 	%r26, %rd41;
	mov.b64 	{%r27, %r28}, %rd71;
	mov.b64 	{%r29, %r30}, %rd72;
	shf.l.wrap.b32 	%r31, %r30, %r27, 2;
	shf.l.wrap.b32 	%r32, %r27, %r28, 2;
	mov.b64 	%rd42, {%r31, %r32};
	shl.b64 	%rd43, %rd72, 2;
	shr.u64 	%rd44, %rd42, 63;
	cvt.u32.u64 	%r33, %rd44;
	add.s32 	%r34, %r33, %r26;
	setp.eq.s32 	%p6, %r25, 0;
	neg.s32 	%r35, %r34;
	selp.b32 	%r46, %r34, %r35, %p6;
	setp.gt.s64 	%p7, %rd42, -1;
	mov.b64 	%rd45, 0;
	{
	.reg .u32 %r0, %r1, %r2, %r3, %a0, %a1, %a2, %a3, %b0, %b1, %b2, %b3;
	mov.b64 	{%a0,%a1}, %rd45;
	mov.b64 	{%a2,%a3}, %rd45;
	mov.b64 	{%b0,%b1}, %rd43;
	mov.b64 	{%b2,%b3}, %rd42;
	sub.cc.u32 	%r0, %a0, %b0;
	subc.cc.u32 	%r1, %a1, %b1;
	subc.cc.u32 	%r2, %a2, %b2;
	subc.u32 	%r3, %a3, %b3;
	mov.b64 	%rd46, {%r0,%r1};
	mov.b64 	%rd47, {%r2,%r3};
	}
	xor.b32  	%r36, %r25, -2147483648;
	selp.b64 	%rd73, %rd42, %rd47, %p7;
	selp.b64 	%rd14, %rd43, %rd46, %p7;
	selp.b32 	%r17, %r25, %r36, %p7;
	clz.b64 	%r37, %rd73;
	cvt.u64.u32 	%rd15, %r37;
	setp.eq.s32 	%p8, %r37, 0;
	@%p8 bra 	$L__BB3_8;
	cvt.u32.u64 	%r38, %rd15;
	and.b32  	%r39, %r38, 63;
	shl.b64 	%rd48, %rd73, %r39;
	shr.u64 	%rd49, %rd14, 1;
	not.b32 	%r40, %r38;
	and.b32  	%r41, %r40, 63;
	shr.u64 	%rd50, %rd49, %r41;
	or.b64  	%rd73, %rd48, %rd50;
$L__BB3_8:
	mov.b64 	%rd51, -3958705157555305931;
	{
	.reg .u32 %r0, %r1, %r2, %r3, %alo, %ahi, %blo, %bhi;
	mov.b64 	{%alo,%ahi}, %rd73;
	mov.b64 	{%blo,%bhi}, %rd51;
	mul.lo.u32 	%r0, %alo, %blo;
	mul.hi.u32 	%r1, %alo, %blo;
	mad.lo.cc.u32 	%r1, %alo, %bhi, %r1;
	madc.hi.u32 	%r2, %alo, %bhi, 0;
	mad.lo.cc.u32 	%r1, %ahi, %blo, %r1;
	madc.hi.cc.u32 	%r2, %ahi, %blo, %r2;
	madc.hi.u32 	%r3, %ahi, %bhi, 0;
	mad.lo.cc.u32 	%r2, %ahi, %bhi, %r2;
	addc.u32 	%r3, %r3, 0;
	mov.b64 	%rd52, {%r0,%r1};
	mov.b64 	%rd53, {%r2,%r3};
	}
	setp.gt.s64 	%p9, %rd53, 0;
	{
	.reg .u32 %r0, %r1, %r2, %r3, %a0, %a1, %a2, %a3, %b0, %b1, %b2, %b3;
	mov.b64 	{%a0,%a1}, %rd52;
	mov.b64 	{%a2,%a3}, %rd53;
	mov.b64 	{%b0,%b1}, %rd52;
	mov.b64 	{%b2,%b3}, %rd53;
	add.cc.u32 	%r0, %a0, %b0;
	addc.cc.u32 	%r1, %a1, %b1;
	addc.cc.u32 	%r2, %a2, %b2;
	addc.u32 	%r3, %a3, %b3;
	mov.b64 	%rd54, {%r0,%r1};
	mov.b64 	%rd55, {%r2,%r3};
	}
	selp.b64 	%rd56, %rd55, %rd53, %p9;
	selp.s64 	%rd57, -1, 0, %p9;
	sub.s64 	%rd58, %rd57, %rd15;
	cvt.u64.u32 	%rd59, %r17;
	shl.b64 	%rd60, %rd59, 32;
	add.s64 	%rd61, %rd56, 1;
	shr.u64 	%rd62, %rd61, 10;
	add.s64 	%rd63, %rd62, 1;
	shr.u64 	%rd64, %rd63, 1;
	shl.b64 	%rd65, %rd58, 52;
	add.s64 	%rd66, %rd65, %rd64;
	add.s64 	%rd67, %rd66, 4602678819172646912;
	or.b64  	%rd68, %rd67, %rd60;
	mov.b64 	%fd4, %rd68;
$L__BB3_9:
	st.param.f64 	[func_retval0], %fd4;
	st.param.b32 	[func_retval0+8], %r46;
	ret;

}


// ===== COMPILED SASS (sm_100) =====

	.target	sm_100

	.elftype	@"ET_EXEC"


//--------------------- .note.nv.tkinfo           --------------------------
	.section	.note.nv.tkinfo,"",@"SHT_NOTE"
	.sectionflags	@"SHF_NOTE_NV_TKINFO"
	.tkinfo
        /*0018*/ 	.word	0x00000002
        /*0030*/ 	.string	""
        /*0030*/ 	.string	"ptxas"
        /*0030*/ 	.string	"Cuda compilation tools, release 13.0, V13.0.88"
        /*0030*/ 	.string	"Build cuda_13.0.r13.0/compiler.36424714_0"
        /*0030*/ 	.string	"-arch sm_100 -m 64 "



//--------------------- .note.nv.cuinfo           --------------------------
	.section	.note.nv.cuinfo,"",@"SHT_NOTE"
	.sectionflags	@"SHF_NOTE_NV_CUINFO"
        /*0018*/ 	.short	0x0002
        /*001a*/ 	.short	0x0064
        /*001c*/ 	.short	0x0082
	.zero		2


//--------------------- .nv.info                  --------------------------
	.section	.nv.info,"",@"SHT_CUDA_INFO"
	.align	4


	//----- nvinfo : EIATTR_REGCOUNT
	.align		4
        /*0000*/ 	.byte	0x04, 0x2f
        /*0002*/ 	.short	(.L_12 - .L_11)
	.align		4
.L_11:
        /*0004*/ 	.word	index@(_Z24parallelNeedleSimulationdPill)
        /*0008*/ 	.word	0x0000001f


	//----- nvinfo : EIATTR_FRAME_SIZE
	.align		4
.L_12:
        /*000c*/ 	.byte	0x04, 0x11
        /*000e*/ 	.short	(.L_14 - .L_13)
	.align		4
.L_13:
        /*0010*/ 	.word	index@($_Z24parallelNeedleSimulationdPill$__internal_trig_reduction_slowpathd)
        /*0014*/ 	.word	0x00000058


	//----- nvinfo : EIATTR_FRAME_SIZE
	.align		4
.L_14:
        /*0018*/ 	.byte	0x04, 0x11
        /*001a*/ 	.short	(.L_16 - .L_15)
	.align		4
.L_15:
        /*001c*/ 	.word	index@(_Z24parallelNeedleSimulationdPill)
        /*0020*/ 	.word	0x00000058


	//----- nvinfo : EIATTR_REGCOUNT
	.align		4
.L_16:
        /*0024*/ 	.byte	0x04, 0x2f
        /*0026*/ 	.short	(.L_18 - .L_17)
	.align		4
.L_17:
        /*0028*/ 	.word	index@(_Z22serialNeedleSimulationdPlll)
        /*002c*/ 	.word	0x0000001f


	//----- nvinfo : EIATTR_FRAME_SIZE
	.align		4
.L_18:
        /*0030*/ 	.byte	0x04, 0x11
        /*0032*/ 	.short	(.L_20 - .L_19)
	.align		4
.L_19:
        /*0034*/ 	.word	index@($_Z22serialNeedleSimulationdPlll$__internal_trig_reduction_slowpathd)
        /*0038*/ 	.word	0x00000058


	//----- nvinfo : EIATTR_FRAME_SIZE
	.align		4
.L_20:
        /*003c*/ 	.byte	0x04, 0x11
        /*003e*/ 	.short	(.L_22 - .L_21)
	.align		4
.L_21:
        /*0040*/ 	.word	index@(_Z22serialNeedleSimulationdPlll)
        /*0044*/ 	.word	0x00000058


	//----- nvinfo : EIATTR_REGCOUNT
	.align		4
.L_22:
        /*0048*/ 	.byte	0x04, 0x2f
        /*004a*/ 	.short	(.L_24 - .L_23)
	.align		4
.L_23:
        /*004c*/ 	.word	index@(_Z9serialSumPiPll)
        /*0050*/ 	.word	0x00000018


	//----- nvinfo : EIATTR_FRAME_SIZE
	.align		4
.L_24:
        /*0054*/ 	.byte	0x04, 0x11
        /*0056*/ 	.short	(.L_26 - .L_25)
	.align		4
.L_25:
        /*0058*/ 	.word	index@(_Z9serialSumPiPll)
        /*005c*/ 	.word	0x00000000


	//----- nvinfo : EIATTR_MIN_STACK_SIZE
	.align		4
.L_26:
        /*0060*/ 	.byte	0x04, 0x12
        /*0062*/ 	.short	(.L_28 - .L_27)
	.align		4
.L_27:
        /*0064*/ 	.word	index@(_Z9serialSumPiPll)
        /*0068*/ 	.word	0x00000000


	//----- nvinfo : EIATTR_MIN_STACK_SIZE
	.align		4
.L_28:
        /*006c*/ 	.byte	0x04, 0x12
        /*006e*/ 	.short	(.L_30 - .L_29)
	.align		4
.L_29:
        /*0070*/ 	.word	index@(_Z22serialNeedleSimulationdPlll)
        /*0074*/ 	.word	0x00000058


	//----- nvinfo : EIATTR_MIN_STACK_SIZE
	.align		4
.L_30:
        /*0078*/ 	.byte	0x04, 0x12
        /*007a*/ 	.short	(.L_32 - .L_31)
	.align		4
.L_31:
        /*007c*/ 	.word	index@(_Z24parallelNeedleSimulationdPill)
        /*0080*/ 	.word	0x00000058
.L_32:


//--------------------- .nv.compat                --------------------------
	.section	.nv.compat,"",@"SHT_CUDA_COMPAT_INFO"
	.align	4
        /*0000*/ 	.byte	0x02, 0x09, 0x00, 0x00, 0x02, 0x02, 0x01, 0x00, 0x02, 0x05, 0x05, 0x00, 0x03, 0x07, 0x01, 0x01
        /*0010*/ 	.byte	0x02, 0x03, 0x00, 0x00, 0x02, 0x06, 0x01, 0x00, 0x04, 0x0b, 0x08, 0x00, 0x01, 0x00, 0x00, 0x00
        /*0020*/ 	.byte	0x00, 0x00, 0x00, 0x00


//--------------------- .nv.info._Z9serialSumPiPll --------------------------
	.section	.nv.info._Z9serialSumPiPll,"",@"SHT_CUDA_INFO"
	.sectionflags	@""
	.align	4


	//----- nvinfo : EIATTR_CUDA_API_VERSION
	.align		4
        /*0000*/ 	.byte	0x04, 0x37
        /*0002*/ 	.short	(.L_34 - .L_33)
.L_33:
        /*0004*/ 	.word	0x00000082


	//----- nvinfo : EIATTR_KPARAM_INFO
	.align		4
.L_34:
        /*0008*/ 	.byte	0x04, 0x17
        /*000a*/ 	.short	(.L_36 - .L_35)
.L_35:
        /*000c*/ 	.word	0x00000000
        /*0010*/ 	.short	0x0002
        /*0012*/ 	.short	0x0010
        /*0014*/ 	.byte	0x00, 0xf0, 0x21, 0x00


	//----- nvinfo : EIATTR_KPARAM_INFO
	.align		4
.L_36:
        /*0018*/ 	.byte	0x04, 0x17
        /*001a*/ 	.short	(.L_38 - .L_37)
.L_37:
        /*001c*/ 	.word	0x00000000
        /*0020*/ 	.short	0x0001
        /*0022*/ 	.short	0x0008
        /*0024*/ 	.byte	0x00, 0xf5, 0x21, 0x00


	//----- nvinfo : EIATTR_KPARAM_INFO
	.align		4
.L_38:
        /*0028*/ 	.byte	0x04, 0x17
        /*002a*/ 	.short	(.L_40 - .L_39)
.L_39:
        /*002c*/ 	.word	0x00000000
        /*0030*/ 	.short	0x0000
        /*0032*/ 	.short	0x0000
        /*0034*/ 	.byte	0x00, 0xf5, 0x21, 0x00


	//----- nvinfo : EIATTR_SPARSE_MMA_MASK
	.align		4
.L_40:
        /*0038*/ 	.byte	0x03, 0x50
        /*003a*/ 	.short	0x0000


	//----- nvinfo : EIATTR_MAXREG_COUNT
	.align		4
        /*003c*/ 	.byte	0x03, 0x1b
        /*003e*/ 	.short	0x00ff


	//----- nvinfo : EIATTR_MERCURY_ISA_VERSION
	.align		4
        /*0040*/ 	.byte	0x03, 0x5f
        /*0042*/ 	.short	0x0101


	//----- nvinfo : EIATTR_VRC_CTA_INIT_COUNT
	.align		4
        /*0044*/ 	.byte	0x02, 0x4a
	.zero		1
	.zero		1


	//----- nvinfo : EIATTR_EXIT_INSTR_OFFSETS
	.align		4
        /*0048*/ 	.byte	0x04, 0x1c
        /*004a*/ 	.short	(.L_42 - .L_41)


	//   ....[0]....
.L_41:
        /*004c*/ 	.word	0x00000040


	//   ....[1]....
        /*0050*/ 	.word	0x00000600


	//   ....[2]....
        /*0054*/ 	.word	0x000008c0


	//   ....[3]....
        /*0058*/ 	.word	0x00000a90


	//   ....[4]....
        /*005c*/ 	.word	0x00000b80


	//----- nvinfo : EIATTR_CBANK_PARAM_SIZE
	.align		4
.L_42:
        /*0060*/ 	.byte	0x03, 0x19
        /*0062*/ 	.short	0x0018


	//----- nvinfo : EIATTR_PARAM_CBANK
	.align		4
        /*0064*/ 	.byte	0x04, 0x0a
        /*0066*/ 	.short	(.L_44 - .L_43)
	.align		4
.L_43:
        /*0068*/ 	.word	index@(.nv.constant0._Z9serialSumPiPll)
        /*006c*/ 	.short	0x0380
        /*006e*/ 	.short	0x0018


	//----- nvinfo : EIATTR_SW_WAR
	.align		4
.L_44:
        /*0070*/ 	.byte	0x04, 0x36
        /*0072*/ 	.short	(.L_46 - .L_45)
.L_45:
        /*0074*/ 	.word	0x00000008
.L_46:


//--------------------- .nv.info._Z22serialNeedleSimulationdPlll --------------------------
	.section	.nv.info._Z22serialNeedleSimulationdPlll,"",@"SHT_CUDA_INFO"
	.sectionflags	@""
	.align	4


	//----- nvinfo : EIATTR_CUDA_API_VERSION
	.align		4
        /*0000*/ 	.byte	0x04, 0x37
        /*0002*/ 	.short	(.L_48 - .L_47)
.L_47:
        /*0004*/ 	.word	0x00000082


	//----- nvinfo : EIATTR_KPARAM_INFO
	.align		4
.L_48:
        /*0008*/ 	.byte	0x04, 0x17
        /*000a*/ 	.short	(.L_50 - .L_49)
.L_49:
        /*000c*/ 	.word	0x00000000
        /*0010*/ 	.short	0x0003
        /*0012*/ 	.short	0x0018
        /*0014*/ 	.byte	0x00, 0xf0, 0x21, 0x00


	//----- nvinfo : EIATTR_KPARAM_INFO
	.align		4
.L_50:
        /*0018*/ 	.byte	0x04, 0x17
        /*001a*/ 	.short	(.L_52 - .L_51)
.L_51:
        /*001c*/ 	.word	0x00000000
        /*0020*/ 	.short	0x0002
        /*0022*/ 	.short	0x0010
        /*0024*/ 	.byte	0x00, 0xf0, 0x21, 0x00


	//----- nvinfo : EIATTR_KPARAM_INFO
	.align		4
.L_52:
        /*0028*/ 	.byte	0x04, 0x17
        /*002a*/ 	.short	(.L_54 - .L_53)
.L_53:
        /*002c*/ 	.word	0x00000000
        /*0030*/ 	.short	0x0001
        /*0032*/ 	.short	0x0008
        /*0034*/ 	.byte	0x00, 0xf5, 0x21, 0x00


	//----- nvinfo : EIATTR_KPARAM_INFO
	.align		4
.L_54:
        /*0038*/ 	.byte	0x04, 0x17
        /*003a*/ 	.short	(.L_56 - .L_55)
.L_55:
        /*003c*/ 	.word	0x00000000
        /*0040*/ 	.short	0x0000
        /*0042*/ 	.short	0x0000
        /*0044*/ 	.byte	0x00, 0xf0, 0x21, 0x00


	//----- nvinfo : EIATTR_SPARSE_MMA_MASK
	.align		4
.L_56:
        /*0048*/ 	.byte	0x03, 0x50
        /*004a*/ 	.short	0x0000


	//----- nvinfo : EIATTR_MAXREG_COUNT
	.align		4
        /*004c*/ 	.byte	0x03, 0x1b
        /*004e*/ 	.short	0x00ff


	//----- nvinfo : EIATTR_MERCURY_ISA_VERSION
	.align		4
        /*0050*/ 	.byte	0x03, 0x5f
        /*0052*/ 	.short	0x0101


	//----- nvinfo : EIATTR_VRC_CTA_INIT_COUNT
	.align		4
        /*0054*/ 	.byte	0x02, 0x4a
	.zero		1
	.zero		1


	//----- nvinfo : EIATTR_EXIT_INSTR_OFFSETS
	.align		4
        /*0058*/ 	.byte	0x04, 0x1c
        /*005a*/ 	.short	(.L_58 - .L_57)


	//   ....[0]....
.L_57:
        /*005c*/ 	.word	0x00000050


	//   ....[1]....
        /*0060*/ 	.word	0x00002ca0


	//----- nvinfo : EIATTR_CRS_STACK_SIZE
	.align		4
.L_58:
        /*0064*/ 	.byte	0x04, 0x1e
        /*0066*/ 	.short	(.L_60 - .L_59)
.L_59:
        /*0068*/ 	.word	0x00000000


	//----- nvinfo : EIATTR_CBANK_PARAM_SIZE
	.align		4
.L_60:
        /*006c*/ 	.byte	0x03, 0x19
        /*006e*/ 	.short	0x0020


	//----- nvinfo : EIATTR_PARAM_CBANK
	.align		4
        /*0070*/ 	.byte	0x04, 0x0a
        /*0072*/ 	.short	(.L_62 - .L_61)
	.align		4
.L_61:
        /*0074*/ 	.word	index@(.nv.constant0._Z22serialNeedleSimulationdPlll)
        /*0078*/ 	.short	0x0380
        /*007a*/ 	.short	0x0020


	//----- nvinfo : EIATTR_SW_WAR
	.align		4
.L_62:
        /*007c*/ 	.byte	0x04, 0x36
        /*007e*/ 	.short	(.L_64 - .L_63)
.L_63:
        /*0080*/ 	.word	0x00000008
.L_64:


//--------------------- .nv.info._Z24parallelNeedleSimulationdPill --------------------------
	.section	.nv.info._Z24parallelNeedleSimulationdPill,"",@"SHT_CUDA_INFO"
	.sectionflags	@""
	.align	4


	//----- nvinfo : EIATTR_CUDA_API_VERSION
	.align		4
        /*0000*/ 	.byte	0x04, 0x37
        /*0002*/ 	.short	(.L_66 - .L_65)
.L_65:
        /*0004*/ 	.word	0x00000082


	//----- nvinfo : EIATTR_KPARAM_INFO
	.align		4
.L_66:
        /*0008*/ 	.byte	0x04, 0x17
        /*000a*/ 	.short	(.L_68 - .L_67)
.L_67:
        /*000c*/ 	.word	0x00000000
        /*0010*/ 	.short	0x0003
        /*0012*/ 	.short	0x0018
        /*0014*/ 	.byte	0x00, 0xf0, 0x21, 0x00


	//----- nvinfo : EIATTR_KPARAM_INFO
	.align		4
.L_68:
        /*0018*/ 	.byte	0x04, 0x17
        /*001a*/ 	.short	(.L_70 - .L_69)
.L_69:
        /*001c*/ 	.word	0x00000000
        /*0020*/ 	.short	0x0002
        /*0022*/ 	.short	0x0010
        /*0024*/ 	.byte	0x00, 0xf0, 0x21, 0x00


	//----- nvinfo : EIATTR_KPARAM_INFO
	.align		4
.L_70:
        /*0028*/ 	.byte	0x04, 0x17
        /*002a*/ 	.short	(.L_72 - .L_71)
.L_71:
        /*002c*/ 	.word	0x00000000
        /*0030*/ 	.short	0x0001
        /*0032*/ 	.short	0x0008
        /*0034*/ 	.byte	0x00, 0xf5, 0x21, 0x00


	//----- nvinfo : EIATTR_KPARAM_INFO
	.align		4
.L_72:
        /*0038*/ 	.byte	0x04, 0x17
        /*003a*/ 	.short	(.L_74 - .L_73)
.L_73:
        /*003c*/ 	.word	0x00000000
        /*0040*/ 	.short	0x0000
        /*0042*/ 	.short	0x0000
        /*0044*/ 	.byte	0x00, 0xf0, 0x21, 0x00


	//----- nvinfo : EIATTR_SPARSE_MMA_MASK
	.align		4
.L_74:
        /*0048*/ 	.byte	0x03, 0x50
        /*004a*/ 	.short	0x0000


	//----- nvinfo : EIATTR_MAXREG_COUNT
	.align		4
        /*004c*/ 	.byte	0x03, 0x1b
        /*004e*/ 	.short	0x00ff


	//----- nvinfo : EIATTR_MERCURY_ISA_VERSION
	.align		4
        /*0050*/ 	.byte	0x03, 0x5f
        /*0052*/ 	.short	0x0101


	//----- nvinfo : EIATTR_VRC_CTA_INIT_COUNT
	.align		4
        /*0054*/ 	.byte	0x02, 0x4a
	.zero		1
	.zero		1


	//----- nvinfo : EIATTR_EXIT_INSTR_OFFSETS
	.align		4
        /*0058*/ 	.byte	0x04, 0x1c
        /*005a*/ 	.short	(.L_76 - .L_75)


	//   ....[0]....
.L_75:
        /*005c*/ 	.word	0x00000170


	//   ....[1]....
        /*0060*/ 	.word	0x00002e40


	//   ....[2]....
        /*0064*/ 	.word	0x00002e90


	//----- nvinfo : EIATTR_CRS_STACK_SIZE
	.align		4
.L_76:
        /*0068*/ 	.byte	0x04, 0x1e
        /*006a*/ 	.short	(.L_78 - .L_77)
.L_77:
        /*006c*/ 	.word	0x00000000


	//----- nvinfo : EIATTR_CBANK_PARAM_SIZE
	.align		4
.L_78:
        /*0070*/ 	.byte	0x03, 0x19
        /*0072*/ 	.short	0x0020


	//----- nvinfo : EIATTR_PARAM_CBANK
	.align		4
        /*0074*/ 	.byte	0x04, 0x0a
        /*0076*/ 	.short	(.L_80 - .L_79)
	.align		4
.L_79:
        /*0078*/ 	.word	index@(.nv.constant0._Z24parallelNeedleSimulationdPill)
        /*007c*/ 	.short	0x0380
        /*007e*/ 	.short	0x0020


	//----- nvinfo : EIATTR_SW_WAR
	.align		4
.L_80:
        /*0080*/ 	.byte	0x04, 0x36
        /*0082*/ 	.short	(.L_82 - .L_81)
.L_81:
        /*0084*/ 	.word	0x00000008
.L_82:


//--------------------- .nv.callgraph             --------------------------
	.section	.nv.callgraph,"",@"SHT_CUDA_CALLGRAPH"
	.align	4
	.sectionentsize	8
	.align		4
        /*0000*/ 	.word	0x00000000
	.align		4
        /*0004*/ 	.word	0xffffffff
	.align		4
        /*0008*/ 	.word	0x00000000
	.align		4
        /*000c*/ 	.word	0xfffffffe
	.align		4
        /*0010*/ 	.word	0x00000000
	.align		4
        /*0014*/ 	.word	0xfffffffd
	.align		4
        /*0018*/ 	.word	0x00000000
	.align		4
        /*001c*/ 	.word	0xfffffffc


//--------------------- .nv.constant4             --------------------------
	.section	.nv.constant4,"a",@progbits
	.align	8
	.align		8
.nv.constant4:
        /*0000*/ 	.dword	precalc_xorwow_matrix
	.align		8
        /*0008*/ 	.dword	precalc_xorwow_offset_matrix
	.align		8
        /*0010*/ 	.dword	mrg32k3aM1
	.align		8
        /*0018*/ 	.dword	mrg32k3aM2
	.align		8
        /*0020*/ 	.dword	mrg32k3aM1SubSeq
	.align		8
        /*0028*/ 	.dword	mrg32k3aM2SubSeq
	.align		8
        /*0030*/ 	.dword	mrg32k3aM1Seq
	.align		8
        /*0038*/ 	.dword	mrg32k3aM2Seq
	.align		8
        /*0040*/ 	.dword	__cudart_i2opi_d
	.align		8
        /*0048*/ 	.dword	__cudart_sin_cos_coeffs


//--------------------- .nv.constant3             --------------------------
	.section	.nv.constant3,"a",@progbits
	.align	8
.nv.constant3:
	.type		__cr_lgamma_table,@object
	.size		__cr_lgamma_table,(.L_8 - __cr_lgamma_table)
__cr_lgamma_table:
        /*0000*/ 	.byte	0x00, 0x00, 0x00, 0x00, 0x00, 0x00, 0x00, 0x00, 0x00, 0x00, 0x00, 0x00, 0x00, 0x00, 0x00, 0x00
        /*0010*/ 	.byte	0xef, 0x39, 0xfa, 0xfe, 0x42, 0x2e, 0xe6, 0x3f, 0x02, 0x20, 0x2a, 0xfa, 0x0b, 0xab, 0xfc, 0x3f
        /*0020*/ 	.byte	0xf9, 0x2c, 0x92, 0x7c, 0xa7, 0x6c, 0x09, 0x40, 0xc9, 0x79, 0x44, 0x3c, 0x64, 0x26, 0x13, 0x40
        /*0030*/ 	.byte	0xca, 0x01, 0xcf, 0x3a, 0x27, 0x51, 0x1a, 0x40, 0x30, 0xcc, 0x2d, 0xf3, 0xe1, 0x0c, 0x21, 0x40
        /*0040*/ 	.byte	0x0d, 0xb7, 0xfc, 0x82, 0x8e, 0x35, 0x25, 0x40
.L_8:


//--------------------- .text._Z9serialSumPiPll   --------------------------
	.section	.text._Z9serialSumPiPll,"ax",@progbits
	.align	128
        .global         _Z9serialSumPiPll
        .type           _Z9serialSumPiPll,@function
        .size           _Z9serialSumPiPll,(.L_x_46 - _Z9serialSumPiPll)
        .other          _Z9serialSumPiPll,@"STO_CUDA_ENTRY STV_DEFAULT"
_Z9serialSumPiPll:
.text._Z9serialSumPiPll:
[----:B------:R-:W-:Y:S08]  /*0000*/  LDC R1, c[0x0][0x37c] ;  /* 0x0000df00ff017b82 */ /* 0x000ff00000000800 */
[----:B------:R-:W0:Y:S02]  /*0010*/  LDC.64 R4, c[0x0][0x390] ;  /* 0x0000e400ff047b82 */ /* 0x000e240000000a00 */
[----:B0-----:R-:W-:-:S04]  /*0020*/  ISETP.GE.U32.AND P0, PT, R4, 0x1, PT ;  /* 0x000000010400780c */ /* 0x001fc80003f06070 */
[----:B------:R-:W-:-:S13]  /*0030*/  ISETP.GE.AND.EX P0, PT, R5, RZ, PT, P0 ;  /* 0x000000ff0500720c */ /* 0x000fda0003f06300 */
[----:B------:R-:W-:Y:S05]  /*0040*/  @!P0 EXIT ;  /* 0x000000000000894d */ /* 0x000fea0003800000 */
[----:B------:R-:W0:Y:S01]  /*0050*/  LDC.64 R2, c[0x0][0x388] ;  /* 0x0000e200ff027b82 */ /* 0x000e220000000a00 */
[----:B------:R-:W0:Y:S01]  /*0060*/  LDCU.64 UR6, c[0x0][0x358] ;  /* 0x00006b00ff0677ac */ /* 0x000e220008000a00 */
[----:B------:R-:W-:-:S04]  /*0070*/  ISETP.GE.U32.AND P1, PT, R4, 0x10, PT ;  /* 0x000000100400780c */ /* 0x000fc80003f26070 */
[----:B------:R-:W-:Y:S02]  /*0080*/  ISETP.GE.U32.AND.EX P1, PT, R5, RZ, PT, P1 ;  /* 0x000000ff0500720c */ /* 0x000fe40003f26110 */
[----:B------:R-:W-:-:S04]  /*0090*/  LOP3.LUT R9, R4, 0xf, RZ, 0xc0, !PT ;  /* 0x0000000f04097812 */ /* 0x000fc800078ec0ff */
[----:B------:R-:W-:Y:S01]  /*00a0*/  ISETP.NE.U32.AND P0, PT, R9, RZ, PT ;  /* 0x000000ff0900720c */ /* 0x000fe20003f05070 */
[----:B------:R-:W-:Y:S02]  /*00b0*/  IMAD.MOV.U32 R0, RZ, RZ, RZ ;  /* 0x000000ffff007224 */ /* 0x000fe400078e00ff */
[----:B------:R-:W-:Y:S01]  /*00c0*/  IMAD.MOV.U32 R8, RZ, RZ, RZ ;  /* 0x000000ffff087224 */ /* 0x000fe200078e00ff */
[----:B------:R-:W-:Y:S01]  /*00d0*/  ISETP.NE.AND.EX P0, PT, RZ, RZ, PT, P0 ;  /* 0x000000ffff00720c */ /* 0x000fe20003f05300 */
[----:B0-----:R0:W5:Y:S02]  /*00e0*/  LDG.E.64 R12, desc[UR6][R2.64] ;  /* 0x00000006020c7981 */ /* 0x001164000c1e1b00 */
[----:B------:R-:W-:Y:S10]  /*00f0*/  @!P1 BRA `(.L_x_0) ;  /* 0x0000000400409947 */ /* 0x000ff40003800000 */
[----:B------:R-:W1:Y:S01]  /*0100*/  LDCU.64 UR4, c[0x0][0x380] ;  /* 0x00007000ff0477ac */ /* 0x000e620008000a00 */
[----:B------:R-:W-:Y:S02]  /*0110*/  LOP3.LUT R8, R5, 0x7fffffff, RZ, 0xc0, !PT ;  /* 0x7fffffff05087812 */ /* 0x000fe400078ec0ff */
[----:B------:R-:W-:-:S03]  /*0120*/  LOP3.LUT R0, R4, 0xfffffff0, RZ, 0xc0, !PT ;  /* 0xfffffff004007812 */ /* 0x000fc600078ec0ff */
[----:B------:R-:W-:Y:S02]  /*0130*/  IMAD.MOV.U32 R10, RZ, RZ, R8 ;  /* 0x000000ffff0a7224 */ /* 0x000fe400078e0008 */
[----:B------:R-:W-:Y:S01]  /*0140*/  IMAD.MOV.U32 R5, RZ, RZ, R0 ;  /* 0x000000ffff057224 */ /* 0x000fe200078e0000 */
[----:B-1----:R-:W-:-:S04]  /*0150*/  UIADD3 UR4, UP0, UPT, UR4, 0x20, URZ ;  /* 0x0000002004047890 */ /* 0x002fc8000ff1e0ff */
[----:B------:R-:W-:Y:S02]  /*0160*/  UIADD3.X UR5, UPT, UPT, URZ, UR5, URZ, UP0, !UPT ;  /* 0x00000005ff057290 */ /* 0x000fe400087fe4ff */
[----:B------:R-:W-:-:S04]  /*0170*/  IMAD.U32 R6, RZ, RZ, UR4 ;  /* 0x00000004ff067e24 */ /* 0x000fc8000f8e00ff */
[----:B------:R-:W-:-:S07]  /*0180*/  IMAD.U32 R7, RZ, RZ, UR5 ;  /* 0x00000005ff077e24 */ /* 0x000fce000f8e00ff */
.L_x_1:
[----:B------:R-:W2:Y:S02]  /*0190*/  LDG.E R11, desc[UR6][R6.64+-0x20] ;  /* 0xffffe006060b7981 */ /* 0x000ea4000c1e1900 */
[----:B--2--5:R-:W-:-:S04]  /*01a0*/  IADD3 R12, P1, PT, R11, R12, RZ ;  /* 0x0000000c0b0c7210 */ /* 0x024fc80007f3e0ff */
[----:B------:R-:W-:-:S05]  /*01b0*/  LEA.HI.X.SX32 R13, R11, R13, 0x1, P1 ;  /* 0x0000000d0b0d7211 */ /* 0x000fca00008f0eff */
[----:B------:R1:W-:Y:S04]  /*01c0*/  STG.E.64 desc[UR6][R2.64], R12 ;  /* 0x0000000c02007986 */ /* 0x0003e8000c101b06 */
[----:B------:R-:W2:Y:S02]  /*01d0*/  LDG.E R11, desc[UR6][R6.64+-0x1c] ;  /* 0xffffe406060b7981 */ /* 0x000ea4000c1e1900 */
[----:B--2---:R-:W-:-:S04]  /*01e0*/  IADD3 R14, P1, PT, R11, R12, RZ ;  /* 0x0000000c0b0e7210 */ /* 0x004fc80007f3e0ff */
[----:B------:R-:W-:-:S05]  /*01f0*/  LEA.HI.X.SX32 R15, R11, R13, 0x1, P1 ;  /* 0x0000000d0b0f7211 */ /* 0x000fca00008f0eff */
[----:B------:R2:W-:Y:S04]  /*0200*/  STG.E.64 desc[UR6][R2.64], R14 ;  /* 0x0000000e02007986 */ /* 0x0005e8000c101b06 */
[----:B------:R-:W3:Y:S02]  /*0210*/  LDG.E R11, desc[UR6][R6.64+-0x18] ;  /* 0xffffe806060b7981 */ /* 0x000ee4000c1e1900 */
[----:B---3--:R-:W-:-:S04]  /*0220*/  IADD3 R16, P1, PT, R11, R14, RZ ;  /* 0x0000000e0b107210 */ /* 0x008fc80007f3e0ff */
[----:B------:R-:W-:-:S05]  /*0230*/  LEA.HI.X.SX32 R17, R11, R15, 0x1, P1 ;  /* 0x0000000f0b117211 */ /* 0x000fca00008f0eff */
[----:B------:R3:W-:Y:S04]  /*0240*/  STG.E.64 desc[UR6][R2.64], R16 ;  /* 0x0000001002007986 */ /* 0x0007e8000c101b06 */
[----:B------:R-:W4:Y:S02]  /*0250*/  LDG.E R11, desc[UR6][R6.64+-0x14] ;  /* 0xffffec06060b7981 */ /* 0x000f24000c1e1900 */
[----:B----4-:R-:W-:-:S04]  /*0260*/  IADD3 R18, P1, PT, R11, R16, RZ ;  /* 0x000000100b127210 */ /* 0x010fc80007f3e0ff */
[----:B------:R-:W-:-:S05]  /*0270*/  LEA.HI.X.SX32 R19, R11, R17, 0x1, P1 ;  /* 0x000000110b137211 */ /* 0x000fca00008f0eff */
[----:B------:R4:W-:Y:S04]  /*0280*/  STG.E.64 desc[UR6][R2.64], R18 ;  /* 0x0000001202007986 */ /* 0x0009e8000c101b06 */
[----:B------:R-:W1:Y:S02]  /*0290*/  LDG.E R11, desc[UR6][R6.64+-0x10] ;  /* 0xfffff006060b7981 */ /* 0x000e64000c1e1900 */
[----:B-1----:R-:W-:-:S04]  /*02a0*/  IADD3 R12, P1, PT, R11, R18, RZ ;  /* 0x000000120b0c7210 */ /* 0x002fc80007f3e0ff */
        /* <DEDUP_REMOVED lines=17> */
[----:B------:R-:W-:Y:S04]  /*03c0*/  STG.E.64 desc[UR6][R2.64], R12 ;  /* 0x0000000c02007986 */ /* 0x000fe8000c101b06 */
        /* <DEDUP_REMOVED lines=24> */
[----:B------:R1:W2:Y:S02]  /*0550*/  LDG.E R13, desc[UR6][R6.64+0x1c] ;  /* 0x00001c06060d7981 */ /* 0x0002a4000c1e1900 */
[----:B-1----:R-:W-:-:S05]  /*0560*/  IADD3 R6, P2, PT, R6, 0x40, RZ ;  /* 0x0000004006067810 */ /* 0x002fca0007f5e0ff */
[----:B------:R-:W-:Y:S01]  /*0570*/  IMAD.X R7, RZ, RZ, R7, P2 ;  /* 0x000000ffff077224 */ /* 0x000fe200010e0607 */
[----:B--2---:R-:W-:-:S04]  /*0580*/  IADD3 R12, P1, PT, R13, R16, RZ ;  /* 0x000000100d0c7210 */ /* 0x004fc80007f3e0ff */
[----:B------:R-:W-:Y:S02]  /*0590*/  LEA.HI.X.SX32 R13, R13, R17, 0x1, P1 ;  /* 0x000000110d0d7211 */ /* 0x000fe400008f0eff */
[----:B------:R-:W-:-:S03]  /*05a0*/  IADD3 R5, P1, PT, R5, -0x10, RZ ;  /* 0xfffffff005057810 */ /* 0x000fc60007f3e0ff */
[----:B------:R3:W-:Y:S01]  /*05b0*/  STG.E.64 desc[UR6][R2.64], R12 ;  /* 0x0000000c02007986 */ /* 0x0007e2000c101b06 */
[----:B------:R-:W-:Y:S02]  /*05c0*/  IADD3.X R10, PT, PT, R10, -0x1, RZ, P1, !PT ;  /* 0xffffffff0a0a7810 */ /* 0x000fe40000ffe4ff */
[----:B------:R-:W-:-:S04]  /*05d0*/  ISETP.NE.U32.AND P1, PT, R5, RZ, PT ;  /* 0x000000ff0500720c */ /* 0x000fc80003f25070 */
[----:B------:R-:W-:-:S13]  /*05e0*/  ISETP.NE.AND.EX P1, PT, R10, RZ, PT, P1 ;  /* 0x000000ff0a00720c */ /* 0x000fda0003f25310 */
[----:B---3--:R-:W-:Y:S05]  /*05f0*/  @P1 BRA `(.L_x_1) ;  /* 0xfffffff800e41947 */ /* 0x008fea000383ffff */
.L_x_0:
[----:B------:R-:W-:Y:S05]  /*0600*/  @!P0 EXIT ;  /* 0x000000000000894d */ /* 0x000fea0003800000 */
[----:B------:R-:W-:Y:S02]  /*0610*/  ISETP.GE.U32.AND P1, PT, R9, 0x8, PT ;  /* 0x000000080900780c */ /* 0x000fe40003f26070 */
[----:B------:R-:W-:Y:S02]  /*0620*/  LOP3.LUT R20, R4, 0x7, RZ, 0xc0, !PT ;  /* 0x0000000704147812 */ /* 0x000fe400078ec0ff */
[----:B------:R-:W-:Y:S02]  /*0630*/  ISETP.GE.U32.AND.EX P1, PT, RZ, RZ, PT, P1 ;  /* 0x000000ffff00720c */ /* 0x000fe40003f26110 */
[----:B------:R-:W-:-:S04]  /*0640*/  ISETP.NE.U32.AND P0, PT, R20, RZ, PT ;  /* 0x000000ff1400720c */ /* 0x000fc80003f05070 */
[----:B------:R-:W-:-:S07]  /*0650*/  ISETP.NE.AND.EX P0, PT, RZ, RZ, PT, P0 ;  /* 0x000000ffff00720c */ /* 0x000fce0003f05300 */
[----:B------:R-:W-:Y:S06]  /*0660*/  @!P1 BRA `(.L_x_2) ;  /* 0x0000000000949947 */ /* 0x000fec0003800000 */
[----:B------:R-:W1:Y:S02]  /*0670*/  LDC.64 R6, c[0x0][0x380] ;  /* 0x0000e000ff067b82 */ /* 0x000e640000000a00 */
[----:B-1----:R-:W-:-:S04]  /*0680*/  LEA R6, P1, R0, R6, 0x2 ;  /* 0x0000000600067211 */ /* 0x002fc800078210ff */
[----:B------:R-:W-:-:S05]  /*0690*/  LEA.HI.X R7, R0, R7, R8, 0x2, P1 ;  /* 0x0000000700077211 */ /* 0x000fca00008f1408 */
[----:B------:R-:W2:Y:S02]  /*06a0*/  LDG.E R5, desc[UR6][R6.64] ;  /* 0x0000000606057981 */ /* 0x000ea4000c1e1900 */
[----:B--2--5:R-:W-:-:S04]  /*06b0*/  IADD3 R12, P1, PT, R5, R12, RZ ;  /* 0x0000000c050c7210 */ /* 0x024fc80007f3e0ff */
[----:B------:R-:W-:-:S05]  /*06c0*/  LEA.HI.X.SX32 R13, R5, R13, 0x1, P1 ;  /* 0x0000000d050d7211 */ /* 0x000fca00008f0eff */
[----:B------:R-:W-:Y:S04]  /*06d0*/  STG.E.64 desc[UR6][R2.64], R12 ;  /* 0x0000000c02007986 */ /* 0x000fe8000c101b06 */
[----:B------:R-:W2:Y:S02]  /*06e0*/  LDG.E R5, desc[UR6][R6.64+0x4] ;  /* 0x0000040606057981 */ /* 0x000ea4000c1e1900 */
[----:B--2---:R-:W-:-:S04]  /*06f0*/  IADD3 R10, P1, PT, R5, R12, RZ ;  /* 0x0000000c050a7210 */ /* 0x004fc80007f3e0ff */
        /* <DEDUP_REMOVED lines=22> */
[----:B------:R-:W2:Y:S02]  /*0860*/  LDG.E R13, desc[UR6][R6.64+0x1c] ;  /* 0x00001c06060d7981 */ /* 0x000ea4000c1e1900 */
[----:B--2---:R-:W-:-:S04]  /*0870*/  IADD3 R12, P1, PT, R13, R14, RZ ;  /* 0x0000000e0d0c7210 */ /* 0x004fc80007f3e0ff */
[----:B------:R-:W-:Y:S02]  /*0880*/  LEA.HI.X.SX32 R13, R13, R15, 0x1, P1 ;  /* 0x0000000f0d0d7211 */ /* 0x000fe400008f0eff */
[----:B------:R-:W-:-:S03]  /*0890*/  IADD3 R0, P1, PT, R0, 0x8, RZ ;  /* 0x0000000800007810 */ /* 0x000fc60007f3e0ff */
[----:B------:R3:W-:Y:S02]  /*08a0*/  STG.E.64 desc[UR6][R2.64], R12 ;  /* 0x0000000c02007986 */ /* 0x0007e4000c101b06 */
[----:B------:R-:W-:-:S08]  /*08b0*/  IMAD.X R8, RZ, RZ, R8, P1 ;  /* 0x000000ffff087224 */ /* 0x000fd000008e0608 */
.L_x_2:
[----:B------:R-:W-:Y:S05]  /*08c0*/  @!P0 EXIT ;  /* 0x000000000000894d */ /* 0x000fea0003800000 */
[----:B------:R-:W-:Y:S01]  /*08d0*/  ISETP.GE.U32.AND P1, PT, R20, 0x4, PT ;  /* 0x000000041400780c */ /* 0x000fe20003f26070 */
[----:B------:R-:W-:Y:S01]  /*08e0*/  IMAD.MOV.U32 R5, RZ, RZ, RZ ;  /* 0x000000ffff057224 */ /* 0x000fe200078e00ff */
[----:B------:R-:W-:Y:S02]  /*08f0*/  LOP3.LUT R4, R4, 0x3, RZ, 0xc0, !PT ;  /* 0x0000000304047812 */ /* 0x000fe400078ec0ff */
[----:B------:R-:W-:Y:S02]  /*0900*/  ISETP.GE.U32.AND.EX P1, PT, RZ, RZ, PT, P1 ;  /* 0x000000ffff00720c */ /* 0x000fe40003f26110 */
[----:B------:R-:W-:-:S04]  /*0910*/  ISETP.NE.U32.AND P0, PT, R4, RZ, PT ;  /* 0x000000ff0400720c */ /* 0x000fc80003f05070 */
[----:B------:R-:W-:-:S07]  /*0920*/  ISETP.NE.AND.EX P0, PT, R5, RZ, PT, P0 ;  /* 0x000000ff0500720c */ /* 0x000fce0003f05300 */
[----:B------:R-:W-:Y:S06]  /*0930*/  @!P1 BRA `(.L_x_3) ;  /* 0x0000000000549947 */ /* 0x000fec0003800000 */
[----:B---3--:R-:W1:Y:S02]  /*0940*/  LDC.64 R16, c[0x0][0x380] ;  /* 0x0000e000ff107b82 */ /* 0x008e640000000a00 */
[----:B-1----:R-:W-:-:S04]  /*0950*/  LEA R16, P1, R0, R16, 0x2 ;  /* 0x0000001000107211 */ /* 0x002fc800078210ff */
[----:B------:R-:W-:-:S05]  /*0960*/  LEA.HI.X R17, R0, R17, R8, 0x2, P1 ;  /* 0x0000001100117211 */ /* 0x000fca00008f1408 */
        /* <DEDUP_REMOVED lines=18> */
.L_x_3:
[----:B------:R-:W-:Y:S05]  /*0a90*/  @!P0 EXIT ;  /* 0x000000000000894d */ /* 0x000fea0003800000 */
[----:B-1----:R-:W1:Y:S02]  /*0aa0*/  LDC.64 R6, c[0x0][0x380] ;  /* 0x0000e000ff067b82 */ /* 0x002e640000000a00 */
[----:B-1----:R-:W-:-:S04]  /*0ab0*/  LEA R6, P0, R0, R6, 0x2 ;  /* 0x0000000600067211 */ /* 0x002fc800078010ff */
[----:B------:R-:W-:-:S09]  /*0ac0*/  LEA.HI.X R7, R0, R7, R8, 0x2, P0 ;  /* 0x0000000700077211 */ /* 0x000fd200000f1408 */
.L_x_4:
[----:B------:R1:W3:Y:S02]  /*0ad0*/  LDG.E R0, desc[UR6][R6.64] ;  /* 0x0000000606007981 */ /* 0x0002e4000c1e1900 */
[----:B-1----:R-:W-:-:S05]  /*0ae0*/  IADD3 R6, P1, PT, R6, 0x4, RZ ;  /* 0x0000000406067810 */ /* 0x002fca0007f3e0ff */
[----:B------:R-:W-:Y:S01]  /*0af0*/  IMAD.X R7, RZ, RZ, R7, P1 ;  /* 0x000000ffff077224 */ /* 0x000fe200008e0607 */
[----:B---3-5:R-:W-:-:S04]  /*0b00*/  IADD3 R12, P0, PT, R0, R12, RZ ;  /* 0x0000000c000c7210 */ /* 0x028fc80007f1e0ff */
[----:B------:R-:W-:Y:S02]  /*0b10*/  LEA.HI.X.SX32 R13, R0, R13, 0x1, P0 ;  /* 0x0000000d000d7211 */ /* 0x000fe400000f0eff */
[----:B------:R-:W-:-:S03]  /*0b20*/  IADD3 R4, P0, PT, R4, -0x1, RZ ;  /* 0xffffffff04047810 */ /* 0x000fc60007f1e0ff */
[----:B------:R1:W-:Y:S01]  /*0b30*/  STG.E.64 desc[UR6][R2.64], R12 ;  /* 0x0000000c02007986 */ /* 0x0003e2000c101b06 */
[----:B------:R-:W-:Y:S02]  /*0b40*/  IADD3.X R5, PT, PT, R5, -0x1, RZ, P0, !PT ;  /* 0xffffffff05057810 */ /* 0x000fe400007fe4ff */
[----:B------:R-:W-:-:S04]  /*0b50*/  ISETP.NE.U32.AND P0, PT, R4, RZ, PT ;  /* 0x000000ff0400720c */ /* 0x000fc80003f05070 */
[----:B------:R-:W-:-:S13]  /*0b60*/  ISETP.NE.AND.EX P0, PT, R5, RZ, PT, P0 ;  /* 0x000000ff0500720c */ /* 0x000fda0003f05300 */
[----:B-1----:R-:W-:Y:S05]  /*0b70*/  @P0 BRA `(.L_x_4) ;  /* 0xfffffffc00d40947 */ /* 0x002fea000383ffff */
[----:B------:R-:W-:Y:S05]  /*0b80*/  EXIT ;  /* 0x000000000000794d */ /* 0x000fea0003800000 */
.L_x_5:
[----:B------:R-:W-:-:S00]  /*0b90*/  BRA `(.L_x_5) ;  /* 0xfffffffc00fc7947 */ /* 0x000fc0000383ffff */
[----:B------:R-:W-:-:S00]  /*0ba0*/  NOP ;  /* 0x0000000000007918 */ /* 0x000fc00000000000 */
        /* <DEDUP_REMOVED lines=13> */
.L_x_46:


//--------------------- .text._Z22serialNeedleSimulationdPlll --------------------------
	.section	.text._Z22serialNeedleSimulationdPlll,"ax",@progbits
	.align	128
        .global         _Z22serialNeedleSimulationdPlll
        .type           _Z22serialNeedleSimulationdPlll,@function
        .size           _Z22serialNeedleSimulationdPlll,(.L_x_44 - _Z22serialNeedleSimulationdPlll)
        .other          _Z22serialNeedleSimulationdPlll,@"STO_CUDA_ENTRY STV_DEFAULT"
_Z22serialNeedleSimulationdPlll:
.text._Z22serialNeedleSimulationdPlll:
[----:B------:R-:W0:Y:S08]  /*0000*/  LDC R1, c[0x0][0x37c] ;  /* 0x0000df00ff017b82 */ /* 0x000e300000000800 */
[----:B------:R-:W1:Y:S01]  /*0010*/  LDC.64 R2, c[0x0][0x390] ;  /* 0x0000e400ff027b82 */ /* 0x000e620000000a00 */
[----:B0-----:R-:W-:Y:S01]  /*0020*/  VIADD R1, R1, 0xffffffa8 ;  /* 0xffffffa801017836 */ /* 0x001fe20000000000 */
[----:B-1----:R-:W-:-:S04]  /*0030*/  ISETP.GE.U32.AND P0, PT, R2, 0x1, PT ;  /* 0x000000010200780c */ /* 0x002fc80003f06070 */
[----:B------:R-:W-:-:S13]  /*0040*/  ISETP.GE.AND.EX P0, PT, R3, RZ, PT, P0 ;  /* 0x000000ff0300720c */ /* 0x000fda0003f06300 */
[----:B------:R-:W-:Y:S05]  /*0050*/  @!P0 EXIT ;  /* 0x000000000000894d */ /* 0x000fea0003800000 */
[----:B------:R-:W0:Y:S01]  /*0060*/  LDC.64 R4, c[0x0][0x380] ;  /* 0x0000e000ff047b82 */ /* 0x000e220000000a00 */
[----:B------:R-:W1:Y:S01]  /*0070*/  LDCU.64 UR8, c[0x0][0x358] ;  /* 0x00006b00ff0877ac */ /* 0x000e620008000a00 */
[----:B------:R-:W-:Y:S01]  /*0080*/  UMOV UR4, URZ ;  /* 0x000000ff00047c82 */ /* 0x000fe20008000000 */
[----:B------:R-:W-:Y:S01]  /*0090*/  UMOV UR5, URZ ;  /* 0x000000ff00057c82 */ /* 0x000fe20008000000 */
[----:B01----:R-:W-:-:S11]  /*00a0*/  DMUL R4, R4, 0.5 ;  /* 0x3fe0000004047828 */ /* 0x003fd60000000000 */
.L_x_17:
[----:B0-----:R-:W0:Y:S02]  /*00b0*/  LDCU.128 UR12, c[0x0][0x390] ;  /* 0x00007200ff0c77ac */ /* 0x001e240008000c00 */
[----:B0-----:R-:W-:-:S04]  /*00c0*/  UIADD3 UR6, UP0, UPT, UR4, UR14, URZ ;  /* 0x0000000e04067290 */ /* 0x001fc8000ff1e0ff */
[----:B------:R-:W-:Y:S01]  /*00d0*/  UIADD3.X UR7, UPT, UPT, UR5, UR15, URZ, UP0, !UPT ;  /* 0x0000000f05077290 */ /* 0x000fe200087fe4ff */
[----:B------:R-:W-:-:S06]  /*00e0*/  CS2R R2, SR_CLOCKLO ;  /* 0x0000000000027805 */ /* 0x000fcc0000015000 */
[----:B------:R-:W-:-:S04]  /*00f0*/  IADD3 R0, P0, PT, R2, UR6, RZ ;  /* 0x0000000602007c10 */ /* 0x000fc8000ff1e0ff */
[----:B------:R-:W-:Y:S02]  /*0100*/  IADD3.X R2, PT, PT, R3, UR7, RZ, P0, !PT ;  /* 0x0000000703027c10 */ /* 0x000fe400087fe4ff */
[----:B------:R-:W-:Y:S02]  /*0110*/  CS2R R10, SR_CLOCKLO ;  /* 0x00000000000a7805 */ /* 0x000fe40000015000 */
[----:B------:R-:W-:Y:S01]  /*0120*/  LOP3.LUT R2, R2, 0xf7dcefdd, RZ, 0x3c, !PT ;  /* 0xf7dcefdd02027812 */ /* 0x000fe200078e3cff */
[----:B------:R-:W-:Y:S01]  /*0130*/  UIADD3 UR4, UP1, UPT, UR4, 0x1, URZ ;  /* 0x0000000104047890 */ /* 0x000fe2000ff3e0ff */
[----:B------:R-:W-:-:S03]  /*0140*/  LOP3.LUT R0, R0, 0xaad26b49, RZ, 0x3c, !PT ;  /* 0xaad26b4900007812 */ /* 0x000fc600078e3cff */
[----:B------:R-:W-:Y:S01]  /*0150*/  IMAD R3, R2, -0x658354e5, RZ ;  /* 0x9a7cab1b02037824 */ /* 0x000fe200078e02ff */
[----:B------:R-:W-:Y:S01]  /*0160*/  UISETP.NE.U32.AND UP0, UPT, UR4, UR12, UPT ;  /* 0x0000000c0400728c */ /* 0x000fe2000bf05070 */
[----:B------:R-:W-:Y:S01]  /*0170*/  IMAD R0, R0, 0x4182bed5, RZ ;  /* 0x4182bed500007824 */ /* 0x000fe200078e02ff */
[----:B------:R-:W-:Y:S01]  /*0180*/  UIADD3.X UR5, UPT, UPT, URZ, UR5, URZ, UP1, !UPT ;  /* 0x00000005ff057290 */ /* 0x000fe20008ffe4ff */
[C---:B------:R-:W-:Y:S01]  /*0190*/  VIADD R7, R3.reuse, 0x1f123bb5 ;  /* 0x1f123bb503077836 */ /* 0x040fe20000000000 */
[----:B------:R-:W-:Y:S01]  /*01a0*/  LOP3.LUT R8, R3, 0x5491333, RZ, 0x3c, !PT ;  /* 0x0549133303087812 */ /* 0x000fe200078e3cff */
[C---:B------:R-:W-:Y:S01]  /*01b0*/  VIADD R9, R0.reuse, 0x583f19 ;  /* 0x00583f1900097836 */ /* 0x040fe20000000000 */
[C---:B------:R-:W-:Y:S01]  /*01c0*/  IADD3 R2, PT, PT, R0.reuse, 0x64f0c9, R3 ;  /* 0x0064f0c900027810 */ /* 0x040fe20007ffe003 */
[C---:B------:R-:W-:Y:S01]  /*01d0*/  VIADD R3, R0.reuse, 0x75bcd15 ;  /* 0x075bcd1500037836 */ /* 0x040fe20000000000 */
[----:B------:R-:W-:Y:S01]  /*01e0*/  LOP3.LUT R6, R0, 0x159a55e5, RZ, 0x3c, !PT ;  /* 0x159a55e500067812 */ /* 0x000fe200078e3cff */
[----:B------:R-:W-:Y:S01]  /*01f0*/  UISETP.NE.AND.EX UP0, UPT, UR5, UR13, UPT, UP0 ;  /* 0x0000000d0500728c */ /* 0x000fe2000bf05300 */
[----:B------:R-:W-:Y:S01]  /*0200*/  IADD3 R0, P0, PT, R10, UR6, RZ ;  /* 0x000000060a007c10 */ /* 0x000fe2000ff1e0ff */
[----:B------:R0:W-:Y:S03]  /*0210*/  STL.64 [R1+0x10], R8 ;  /* 0x0000100801007387 */ /* 0x0001e60000100a00 */
[----:B------:R-:W-:Y:S01]  /*0220*/  IADD3.X R10, PT, PT, R11, UR7, RZ, P0, !PT ;  /* 0x000000070b0a7c10 */ /* 0x000fe200087fe4ff */
[----:B------:R0:W-:Y:S01]  /*0230*/  STL.64 [R1+0x8], R6 ;  /* 0x0000080601007387 */ /* 0x0001e20000100a00 */
[----:B------:R-:W-:-:S03]  /*0240*/  ISETP.NE.U32.AND P0, PT, R0, RZ, PT ;  /* 0x000000ff0000720c */ /* 0x000fc60003f05070 */
[----:B------:R0:W-:Y:S01]  /*0250*/  STL.64 [R1], R2 ;  /* 0x0000000201007387 */ /* 0x0001e20000100a00 */
[----:B------:R-:W-:-:S13]  /*0260*/  ISETP.NE.AND.EX P0, PT, R10, RZ, PT, P0 ;  /* 0x000000ff0a00720c */ /* 0x000fda0003f05300 */
[----:B0-----:R-:W-:Y:S05]  /*0270*/  @!P0 BRA `(.L_x_6) ;  /* 0x0000002400148947 */ /* 0x001fea0003800000 */
[----:B------:R-:W-:Y:S02]  /*0280*/  IMAD.MOV.U32 R13, RZ, RZ, R10 ;  /* 0x000000ffff0d7224 */ /* 0x000fe400078e000a */
[----:B------:R-:W-:-:S07]  /*0290*/  IMAD.MOV.U32 R12, RZ, RZ, RZ ;  /* 0x000000ffff0c7224 */ /* 0x000fce00078e00ff */
.L_x_14:
[----:B------:R-:W-:-:S04]  /*02a0*/  LOP3.LUT R20, R0, 0x3, RZ, 0xc0, !PT ;  /* 0x0000000300147812 */ /* 0x000fc800078ec0ff */
[----:B------:R-:W-:-:S04]  /*02b0*/  ISETP.NE.U32.AND P0, PT, R20, RZ, PT ;  /* 0x000000ff1400720c */ /* 0x000fc80003f05070 */
[----:B------:R-:W-:-:S13]  /*02c0*/  ISETP.NE.AND.EX P0, PT, RZ, RZ, PT, P0 ;  /* 0x000000ffff00720c */ /* 0x000fda0003f05300 */
[----:B012---:R-:W-:Y:S05]  /*02d0*/  @!P0 BRA `(.L_x_7) ;  /* 0x0000002000e48947 */ /* 0x007fea0003800000 */
[----:B------:R-:W0:Y:S01]  /*02e0*/  LDC.64 R10, c[0x4][RZ] ;  /* 0x01000000ff0a7b82 */ /* 0x000e220000000a00 */
[----:B------:R-:W-:Y:S01]  /*02f0*/  IMAD.MOV.U32 R16, RZ, RZ, RZ ;  /* 0x000000ffff107224 */ /* 0x000fe200078e00ff */
[----:B------:R-:W-:Y:S02]  /*0300*/  CS2R R8, SRZ ;  /* 0x0000000000087805 */ /* 0x000fe4000001ff00 */
[----:B------:R-:W-:Y:S01]  /*0310*/  CS2R R6, SRZ ;  /* 0x0000000000067805 */ /* 0x000fe2000001ff00 */
[----:B------:R-:W-:Y:S02]  /*0320*/  IMAD.MOV.U32 R3, RZ, RZ, RZ ;  /* 0x000000ffff037224 */ /* 0x000fe400078e00ff */
[----:B0-----:R-:W-:-:S07]  /*0330*/  IMAD.WIDE.U32 R10, R12, 0xc80, R10 ;  /* 0x00000c800c0a7825 */ /* 0x001fce00078e000a */
.L_x_9:
[----:B------:R-:W-:-:S06]  /*0340*/  IMAD R17, R16, 0x4, R1 ;  /* 0x0000000410117824 */ /* 0x000fcc00078e0201 */
[----:B------:R-:W5:Y:S01]  /*0350*/  LDL R17, [R17+0x4] ;  /* 0x0000040011117983 */ /* 0x000f620000100800 */
[----:B------:R-:W-:Y:S02]  /*0360*/  IMAD.SHL.U32 R18, R16, 0x20, RZ ;  /* 0x0000002010127824 */ /* 0x000fe400078e00ff */
[----:B------:R-:W-:-:S07]  /*0370*/  IMAD.MOV.U32 R19, RZ, RZ, RZ ;  /* 0x000000ffff137224 */ /* 0x000fce00078e00ff */
.L_x_8:
[----:B-----5:R-:W-:Y:S01]  /*0380*/  SHF.R.U32.HI R23, RZ, R19, R17 ;  /* 0x00000013ff177219 */ /* 0x020fe20000011611 */
[----:B------:R-:W-:-:S03]  /*0390*/  IMAD.IADD R14, R18, 0x1, R19 ;  /* 0x00000001120e7824 */ /* 0x000fc600078e0213 */
[----:B------:R-:W-:-:S04]  /*03a0*/  LOP3.LUT R15, R23, 0x1, RZ, 0xc0, !PT ;  /* 0x00000001170f7812 */ /* 0x000fc800078ec0ff */
[----:B------:R-:W-:Y:S01]  /*03b0*/  ISETP.NE.U32.AND P0, PT, R15, 0x1, PT ;  /* 0x000000010f00780c */ /* 0x000fe20003f05070 */
[----:B------:R-:W-:-:S03]  /*03c0*/  IMAD R15, R14, 0x5, RZ ;  /* 0x000000050e0f7824 */ /* 0x000fc600078e02ff */
[----:B------:R-:W-:Y:S01]  /*03d0*/  R2P PR, R23, 0x7e ;  /* 0x0000007e17007804 */ /* 0x000fe20000000000 */
[----:B------:R-:W-:-:S08]  /*03e0*/  IMAD.WIDE.U32 R14, R15, 0x4, R10 ;  /* 0x000000040f0e7825 */ /* 0x000fd000078e000a */
[----:B------:R-:W2:Y:S04]  /*03f0*/  @!P0 LDG.E R22, desc[UR8][R14.64+0x10] ;  /* 0x000010080e168981 */ /* 0x000ea8000c1e1900 */
[----:B------:R-:W3:Y:S04]  /*0400*/  @P1 LDG.E R24, desc[UR8][R14.64+0x24] ;  /* 0x000024080e181981 */ /* 0x000ee8000c1e1900 */
[----:B------:R-:W4:Y:S04]  /*0410*/  @P2 LDG.E R26, desc[UR8][R14.64+0x38] ;  /* 0x000038080e1a2981 */ /* 0x000f28000c1e1900 */
[----:B------:R-:W4:Y:S04]  /*0420*/  @P3 LDG.E R28, desc[UR8][R14.64+0x4c] ;  /* 0x00004c080e1c3981 */ /* 0x000f28000c1e1900 */
[----:B------:R-:W4:Y:S04]  /*0430*/  @!P0 LDG.E R21, desc[UR8][R14.64+0x4] ;  /* 0x000004080e158981 */ /* 0x000f28000c1e1900 */
[----:B------:R-:W4:Y:S01]  /*0440*/  @P1 LDG.E R25, desc[UR8][R14.64+0x20] ;  /* 0x000020080e191981 */ /* 0x000f22000c1e1900 */
[----:B--2---:R-:W-:-:S03]  /*0450*/  @!P0 LOP3.LUT R9, R9, R22, RZ, 0x3c, !PT ;  /* 0x0000001609098212 */ /* 0x004fc600078e3cff */
[----:B------:R-:W2:Y:S01]  /*0460*/  @!P0 LDG.E R22, desc[UR8][R14.64] ;  /* 0x000000080e168981 */ /* 0x000ea2000c1e1900 */
[----:B---3--:R-:W-:-:S03]  /*0470*/  @P1 LOP3.LUT R9, R9, R24, RZ, 0x3c, !PT ;  /* 0x0000001809091212 */ /* 0x008fc600078e3cff */
[----:B------:R-:W3:Y:S01]  /*0480*/  @P4 LDG.E R24, desc[UR8][R14.64+0x60] ;  /* 0x000060080e184981 */ /* 0x000ee2000c1e1900 */
[----:B----4-:R-:W-:-:S03]  /*0490*/  @P2 LOP3.LUT R9, R9, R26, RZ, 0x3c, !PT ;  /* 0x0000001a09092212 */ /* 0x010fc600078e3cff */
[----:B------:R-:W4:Y:S01]  /*04a0*/  @P5 LDG.E R26, desc[UR8][R14.64+0x74] ;  /* 0x000074080e1a5981 */ /* 0x000f22000c1e1900 */
[----:B------:R-:W-:Y:S02]  /*04b0*/  @P3 LOP3.LUT R9, R9, R28, RZ, 0x3c, !PT ;  /* 0x0000001c09093212 */ /* 0x000fe400078e3cff */
[----:B------:R-:W-:Y:S02]  /*04c0*/  @!P0 LOP3.LUT R6, R6, R21, RZ, 0x3c, !PT ;  /* 0x0000001506068212 */ /* 0x000fe400078e3cff */
[----:B------:R-:W4:Y:S01]  /*04d0*/  @!P0 LDG.E R21, desc[UR8][R14.64+0xc] ;  /* 0x00000c080e158981 */ /* 0x000f22000c1e1900 */
[----:B--2---:R-:W-:-:S03]  /*04e0*/  @!P0 LOP3.LUT R3, R3, R22, RZ, 0x3c, !PT ;  /* 0x0000001603038212 */ /* 0x004fc600078e3cff */
[----:B------:R-:W2:Y:S01]  /*04f0*/  @!P0 LDG.E R22, desc[UR8][R14.64+0x8] ;  /* 0x000008080e168981 */ /* 0x000ea2000c1e1900 */
[----:B---3--:R-:W-:-:S03]  /*0500*/  @P4 LOP3.LUT R9, R9, R24, RZ, 0x3c, !PT ;  /* 0x0000001809094212 */ /* 0x008fc600078e3cff */
[----:B------:R-:W3:Y:S01]  /*0510*/  @P1 LDG.E R24, desc[UR8][R14.64+0x14] ;  /* 0x000014080e181981 */ /* 0x000ee2000c1e1900 */
[----:B----4-:R-:W-:-:S03]  /*0520*/  @!P0 LOP3.LUT R8, R8, R21, RZ, 0x3c, !PT ;  /* 0x0000001508088212 */ /* 0x010fc600078e3cff */
[----:B------:R-:W4:Y:S01]  /*0530*/  @P1 LDG.E R21, desc[UR8][R14.64+0x18] ;  /* 0x000018080e151981 */ /* 0x000f22000c1e1900 */
[----:B--2---:R-:W-:-:S03]  /*0540*/  @!P0 LOP3.LUT R7, R7, R22, RZ, 0x3c, !PT ;  /* 0x0000001607078212 */ /* 0x004fc600078e3cff */
[----:B------:R-:W2:Y:S01]  /*0550*/  @P1 LDG.E R22, desc[UR8][R14.64+0x1c] ;  /* 0x00001c080e161981 */ /* 0x000ea2000c1e1900 */
[----:B---3--:R-:W-:-:S03]  /*0560*/  @P1 LOP3.LUT R3, R3, R24, RZ, 0x3c, !PT ;  /* 0x0000001803031212 */ /* 0x008fc600078e3cff */
[----:B------:R-:W3:Y:S01]  /*0570*/  @P2 LDG.E R24, desc[UR8][R14.64+0x28] ;  /* 0x000028080e182981 */ /* 0x000ee2000c1e1900 */
[----:B------:R-:W-:-:S03]  /*0580*/  @P1 LOP3.LUT R8, R8, R25, RZ, 0x3c, !PT ;  /* 0x0000001908081212 */ /* 0x000fc600078e3cff */
[----:B------:R-:W3:Y:S01]  /*0590*/  @P2 LDG.E R25, desc[UR8][R14.64+0x34] ;  /* 0x000034080e192981 */ /* 0x000ee2000c1e1900 */
[----:B----4-:R-:W-:-:S03]  /*05a0*/  @P1 LOP3.LUT R6, R6, R21, RZ, 0x3c, !PT ;  /* 0x0000001506061212 */ /* 0x010fc600078e3cff */
[----:B------:R-:W4:Y:S01]  /*05b0*/  @P2 LDG.E R21, desc[UR8][R14.64+0x2c] ;  /* 0x00002c080e152981 */ /* 0x000f22000c1e1900 */
[----:B--2---:R-:W-:-:S03]  /*05c0*/  @P1 LOP3.LUT R7, R7, R22, RZ, 0x3c, !PT ;  /* 0x0000001607071212 */ /* 0x004fc600078e3cff */
        /* <DEDUP_REMOVED lines=27> */
[----:B------:R-:W-:Y:S02]  /*0780*/  LOP3.LUT P0, RZ, R23, 0x80, RZ, 0xc0, !PT ;  /* 0x0000008017ff7812 */ /* 0x000fe4000780c0ff */
[----:B------:R-:W-:Y:S02]  /*0790*/  @P5 LOP3.LUT R8, R8, R25, RZ, 0x3c, !PT ;  /* 0x0000001908085212 */ /* 0x000fe400078e3cff */
        /* <DEDUP_REMOVED lines=17> */
[----:B------:R-:W-:Y:S02]  /*08b0*/  @P6 LOP3.LUT R9, R9, R26, RZ, 0x3c, !PT ;  /* 0x0000001a09096212 */ /* 0x000fe400078e3cff */
[----:B------:R-:W-:Y:S02]  /*08c0*/  @P0 LOP3.LUT R8, R8, R25, RZ, 0x3c, !PT ;  /* 0x0000001908080212 */ /* 0x000fe400078e3cff */
[----:B----4-:R-:W-:Y:S02]  /*08d0*/  @P0 LOP3.LUT R6, R6, R21, RZ, 0x3c, !PT ;  /* 0x0000001506060212 */ /* 0x010fe400078e3cff */
[----:B--2---:R-:W-:Y:S02]  /*08e0*/  @P0 LOP3.LUT R7, R7, R22, RZ, 0x3c, !PT ;  /* 0x0000001607070212 */ /* 0x004fe400078e3cff */
[----:B---3--:R-:W-:Y:S02]  /*08f0*/  @P0 LOP3.LUT R9, R9, R24, RZ, 0x3c, !PT ;  /* 0x0000001809090212 */ /* 0x008fe400078e3cff */
[----:B------:R-:W-:-:S13]  /*0900*/  R2P PR, R23.B1, 0x7f ;  /* 0x0000007f17007804 */ /* 0x000fda0000001000 */
[----:B------:R-:W2:Y:S04]  /*0910*/  @P0 LDG.E R22, desc[UR8][R14.64+0xa0] ;  /* 0x0000a0080e160981 */ /* 0x000ea8000c1e1900 */
[----:B------:R-:W3:Y:S04]  /*0920*/  @P0 LDG.E R21, desc[UR8][R14.64+0xa4] ;  /* 0x0000a4080e150981 */ /* 0x000ee8000c1e1900 */
[----:B------:R-:W4:Y:S04]  /*0930*/  @P0 LDG.E R24, desc[UR8][R14.64+0xa8] ;  /* 0x0000a8080e180981 */ /* 0x000f28000c1e1900 */
[----:B------:R-:W4:Y:S04]  /*0940*/  @P0 LDG.E R25, desc[UR8][R14.64+0xac] ;  /* 0x0000ac080e190981 */ /* 0x000f28000c1e1900 */
[----:B------:R-:W4:Y:S01]  /*0950*/  @P1 LDG.E R26, desc[UR8][R14.64+0xbc] ;  /* 0x0000bc080e1a1981 */ /* 0x000f22000c1e1900 */
[----:B--2---:R-:W-:-:S03]  /*0960*/  @P0 LOP3.LUT R3, R3, R22, RZ, 0x3c, !PT ;  /* 0x0000001603030212 */ /* 0x004fc600078e3cff */
[----:B------:R-:W2:Y:S01]  /*0970*/  @P0 LDG.E R22, desc[UR8][R14.64+0xb0] ;  /* 0x0000b0080e160981 */ /* 0x000ea2000c1e1900 */
[----:B---3--:R-:W-:-:S03]  /*0980*/  @P0 LOP3.LUT R6, R6, R21, RZ, 0x3c, !PT ;  /* 0x0000001506060212 */ /* 0x008fc600078e3cff */
[----:B------:R-:W3:Y:S01]  /*0990*/  @P1 LDG.E R21, desc[UR8][R14.64+0xc0] ;  /* 0x0000c0080e151981 */ /* 0x000ee2000c1e1900 */
[----:B----4-:R-:W-:-:S03]  /*09a0*/  @P0 LOP3.LUT R7, R7, R24, RZ, 0x3c, !PT ;  /* 0x0000001807070212 */ /* 0x010fc600078e3cff */
[----:B------:R-:W4:Y:S01]  /*09b0*/  @P1 LDG.E R24, desc[UR8][R14.64+0xb4] ;  /* 0x0000b4080e181981 */ /* 0x000f22000c1e1900 */
[----:B------:R-:W-:-:S03]  /*09c0*/  @P0 LOP3.LUT R8, R8, R25, RZ, 0x3c, !PT ;  /* 0x0000001908080212 */ /* 0x000fc600078e3cff */
[----:B------:R-:W4:Y:S01]  /*09d0*/  @P1 LDG.E R25, desc[UR8][R14.64+0xb8] ;  /* 0x0000b8080e191981 */ /* 0x000f22000c1e1900 */
[----:B------:R-:W-:-:S03]  /*09e0*/  @P1 LOP3.LUT R7, R7, R26, RZ, 0x3c, !PT ;  /* 0x0000001a07071212 */ /* 0x000fc600078e3cff */
[----:B------:R-:W4:Y:S01]  /*09f0*/  @P2 LDG.E R26, desc[UR8][R14.64+0xd0] ;  /* 0x0000d0080e1a2981 */ /* 0x000f22000c1e1900 */
[----:B--2---:R-:W-:-:S03]  /*0a00*/  @P0 LOP3.LUT R9, R9, R22, RZ, 0x3c, !PT ;  /* 0x0000001609090212 */ /* 0x004fc600078e3cff */
[----:B------:R-:W2:Y:S01]  /*0a10*/  @P1 LDG.E R22, desc[UR8][R14.64+0xc4] ;  /* 0x0000c4080e161981 */ /* 0x000ea2000c1e1900 */
[----:B------:R-:W-:Y:S02]  /*0a20*/  LOP3.LUT P0, RZ, R23, 0x8000, RZ, 0xc0, !PT ;  /* 0x0000800017ff7812 */ /* 0x000fe4000780c0ff */
[----:B---3--:R-:W-:Y:S01]  /*0a30*/  @P1 LOP3.LUT R8, R8, R21, RZ, 0x3c, !PT ;  /* 0x0000001508081212 */ /* 0x008fe200078e3cff */
[----:B------:R-:W3:Y:S01]  /*0a40*/  @P2 LDG.E R23, desc[UR8][R14.64+0xcc] ;  /* 0x0000cc080e172981 */ /* 0x000ee2000c1e1900 */
[----:B----4-:R-:W-:-:S03]  /*0a50*/  @P1 LOP3.LUT R3, R3, R24, RZ, 0x3c, !PT ;  /* 0x0000001803031212 */ /* 0x010fc600078e3cff */
[----:B------:R-:W4:Y:S04]  /*0a60*/  @P2 LDG.E R24, desc[UR8][R14.64+0xc8] ;  /* 0x0000c8080e182981 */ /* 0x000f28000c1e1900 */
[----:B------:R-:W4:Y:S01]  /*0a70*/  @P2 LDG.E R21, desc[UR8][R14.64+0xd4] ;  /* 0x0000d4080e152981 */ /* 0x000f22000c1e1900 */
[----:B------:R-:W-:Y:S02]  /*0a80*/  @P1 LOP3.LUT R6, R6, R25, RZ, 0x3c, !PT ;  /* 0x0000001906061212 */ /* 0x000fe400078e3cff */
[----:B------:R-:W-:Y:S01]  /*0a90*/  @P2 LOP3.LUT R7, R7, R26, RZ, 0x3c, !PT ;  /* 0x0000001a07072212 */ /* 0x000fe200078e3cff */
        /* <DEDUP_REMOVED lines=50> */
[----:B------:R-:W-:-:S05]  /*0dc0*/  VIADD R19, R19, 0x10 ;  /* 0x0000001013137836 */ /* 0x000fca0000000000 */
[----:B------:R-:W-:Y:S02]  /*0dd0*/  ISETP.NE.AND P1, PT, R19, 0x20, PT ;  /* 0x000000201300780c */ /* 0x000fe40003f25270 */
[----:B------:R-:W-:Y:S02]  /*0de0*/  @P0 LOP3.LUT R7, R7, R26, RZ, 0x3c, !PT ;  /* 0x0000001a07070212 */ /* 0x000fe400078e3cff */
[----:B--2---:R-:W-:-:S04]  /*0df0*/  @P6 LOP3.LUT R9, R9, R22, RZ, 0x3c, !PT ;  /* 0x0000001609096212 */ /* 0x004fc800078e3cff */
[----:B------:R-:W-:Y:S02]  /*0e00*/  @P0 LOP3.LUT R9, R9, R28, RZ, 0x3c, !PT ;  /* 0x0000001c09090212 */ /* 0x000fe400078e3cff */
[----:B---3--:R-:W-:Y:S02]  /*0e10*/  @P0 LOP3.LUT R8, R8, R23, RZ, 0x3c, !PT ;  /* 0x0000001708080212 */ /* 0x008fe400078e3cff */
[----:B----4-:R-:W-:Y:S02]  /*0e20*/  @P0 LOP3.LUT R3, R3, R24, RZ, 0x3c, !PT ;  /* 0x0000001803030212 */ /* 0x010fe400078e3cff */
[----:B------:R-:W-:Y:S01]  /*0e30*/  @P0 LOP3.LUT R6, R6, R21, RZ, 0x3c, !PT ;  /* 0x0000001506060212 */ /* 0x000fe200078e3cff */
[----:B------:R-:W-:Y:S06]  /*0e40*/  @P1 BRA `(.L_x_8) ;  /* 0xfffffff4004c1947 */ /* 0x000fec000383ffff */
[----:B------:R-:W-:-:S05]  /*0e50*/  VIADD R16, R16, 0x1 ;  /* 0x0000000110107836 */ /* 0x000fca0000000000 */
[----:B------:R-:W-:-:S13]  /*0e60*/  ISETP.NE.AND P0, PT, R16, 0x5, PT ;  /* 0x000000051000780c */ /* 0x000fda0003f05270 */
[----:B------:R-:W-:Y:S05]  /*0e70*/  @P0 BRA `(.L_x_9) ;  /* 0xfffffff400300947 */ /* 0x000fea000383ffff */
[----:B------:R0:W-:Y:S01]  /*0e80*/  STL [R1+0x4], R3 ;  /* 0x0000040301007387 */ /* 0x0001e20000100800 */
[----:B------:R-:W-:-:S03]  /*0e90*/  ISETP.NE.U32.AND P0, PT, R20, 0x1, PT ;  /* 0x000000011400780c */ /* 0x000fc60003f05070 */
[----:B------:R0:W-:Y:S01]  /*0ea0*/  STL.64 [R1+0x8], R6 ;  /* 0x0000080601007387 */ /* 0x0001e20000100a00 */
[----:B------:R-:W-:-:S03]  /*0eb0*/  ISETP.NE.AND.EX P0, PT, RZ, RZ, PT, P0 ;  /* 0x000000ffff00720c */ /* 0x000fc60003f05300 */
[----:B------:R0:W-:Y:S10]  /*0ec0*/  STL.64 [R1+0x10], R8 ;  /* 0x0000100801007387 */ /* 0x0001f40000100a00 */
[----:B------:R-:W-:Y:S05]  /*0ed0*/  @!P0 BRA `(.L_x_7) ;  /* 0x0000001400e48947 */ /* 0x000fea0003800000 */
[----:B------:R-:W-:Y:S01]  /*0ee0*/  IMAD.MOV.U32 R16, RZ, RZ, RZ ;  /* 0x000000ffff107224 */ /* 0x000fe200078e00ff */
[----:B0-----:R-:W-:Y:S02]  /*0ef0*/  CS2R R8, SRZ ;  /* 0x0000000000087805 */ /* 0x001fe4000001ff00 */
[----:B------:R-:W-:Y:S01]  /*0f00*/  CS2R R6, SRZ ;  /* 0x0000000000067805 */ /* 0x000fe2000001ff00 */
[----:B------:R-:W-:-:S07]  /*0f10*/  IMAD.MOV.U32 R3, RZ, RZ, RZ ;  /* 0x000000ffff037224 */ /* 0x000fce00078e00ff */
.L_x_11:
[----:B------:R-:W-:-:S06]  /*0f20*/  IMAD R17, R16, 0x4, R1 ;  /* 0x0000000410117824 */ /* 0x000fcc00078e0201 */
[----:B------:R-:W5:Y:S01]  /*0f30*/  LDL R17, [R17+0x4] ;  /* 0x0000040011117983 */ /* 0x000f620000100800 */
[----:B------:R-:W-:Y:S02]  /*0f40*/  IMAD.SHL.U32 R18, R16, 0x20, RZ ;  /* 0x0000002010127824 */ /* 0x000fe400078e00ff */
[----:B------:R-:W-:-:S07]  /*0f50*/  IMAD.MOV.U32 R19, RZ, RZ, RZ ;  /* 0x000000ffff137224 */ /* 0x000fce00078e00ff */
.L_x_10:
        /* <DEDUP_REMOVED lines=181> */
[----:B------:R-:W-:Y:S05]  /*1ab0*/  @P0 BRA `(.L_x_7) ;  /* 0x0000000800ec0947 */ /* 0x000fea0003800000 */
[----:B------:R-:W-:Y:S01]  /*1ac0*/  IMAD.MOV.U32 R16, RZ, RZ, RZ ;  /* 0x000000ffff107224 */ /* 0x000fe200078e00ff */
[----:B-1----:R-:W-:Y:S02]  /*1ad0*/  CS2R R8, SRZ ;  /* 0x0000000000087805 */ /* 0x002fe4000001ff00 */
[----:B------:R-:W-:Y:S01]  /*1ae0*/  CS2R R6, SRZ ;  /* 0x0000000000067805 */ /* 0x000fe2000001ff00 */
[----:B------:R-:W-:-:S07]  /*1af0*/  IMAD.MOV.U32 R3, RZ, RZ, RZ ;  /* 0x000000ffff037224 */ /* 0x000fce00078e00ff */
.L_x_13:
[----:B------:R-:W-:-:S06]  /*1b00*/  IMAD R17, R16, 0x4, R1 ;  /* 0x0000000410117824 */ /* 0x000fcc00078e0201 */
[----:B------:R-:W5:Y:S01]  /*1b10*/  LDL R17, [R17+0x4] ;  /* 0x0000040011117983 */ /* 0x000f620000100800 */
[----:B------:R-:W-:Y:S02]  /*1b20*/  IMAD.SHL.U32 R18, R16, 0x20, RZ ;  /* 0x0000002010127824 */ /* 0x000fe400078e00ff */
[----:B------:R-:W-:-:S07]  /*1b30*/  IMAD.MOV.U32 R19, RZ, RZ, RZ ;  /* 0x000000ffff137224 */ /* 0x000fce00078e00ff */
.L_x_12:
        /* <DEDUP_REMOVED lines=10> */
[----:B------:R-:W4:Y:S04]  /*1be0*/  @!P0 LDG.E R20, desc[UR8][R14.64] ;  /* 0x000000080e148981 */ /* 0x000f28000c1e1900 */
[----:B------:R-:W4:Y:S04]  /*1bf0*/  @P3 LDG.E R21, desc[UR8][R14.64+0x4c] ;  /* 0x00004c080e153981 */ /* 0x000f28000c1e1900 */
[----:B------:R-:W4:Y:S04]  /*1c00*/  @!P0 LDG.E R23, desc[UR8][R14.64+0xc] ;  /* 0x00000c080e178981 */ /* 0x000f28000c1e1900 */
[----:B------:R-:W4:Y:S01]  /*1c10*/  @P4 LDG.E R25, desc[UR8][R14.64+0x54] ;  /* 0x000054080e194981 */ /* 0x000f22000c1e1900 */
[----:B--2---:R-:W-:-:S03]  /*1c20*/  @!P0 LOP3.LUT R9, R9, R22, RZ, 0x3c, !PT ;  /* 0x0000001609098212 */ /* 0x004fc600078e3cff */
[----:B------:R-:W2:Y:S01]  /*1c30*/  @P4 LDG.E R22, desc[UR8][R14.64+0x60] ;  /* 0x000060080e164981 */ /* 0x000ea2000c1e1900 */
[----:B---3--:R-:W-:-:S03]  /*1c40*/  @P1 LOP3.LUT R9, R9, R26, RZ, 0x3c, !PT ;  /* 0x0000001a09091212 */ /* 0x008fc600078e3cff */
[----:B------:R-:W3:Y:S01]  /*1c50*/  @P5 LDG.E R26, desc[UR8][R14.64+0x74] ;  /* 0x000074080e1a5981 */ /* 0x000ee2000c1e1900 */
[----:B----4-:R-:W-:Y:S02]  /*1c60*/  @P2 LOP3.LUT R9, R9, R28, RZ, 0x3c, !PT ;  /* 0x0000001c09092212 */ /* 0x010fe400078e3cff */
[----:B------:R-:W-:Y:S02]  /*1c70*/  @!P0 LOP3.LUT R3, R3, R20, RZ, 0x3c, !PT ;  /* 0x0000001403038212 */ /* 0x000fe400078e3cff */
[----:B------:R-:W4:Y:S01]  /*1c80*/  @!P0 LDG.E R20, desc[UR8][R14.64+0x8] ;  /* 0x000008080e148981 */ /* 0x000f22000c1e1900 */
[----:B------:R-:W-:-:S03]  /*1c90*/  @P3 LOP3.LUT R9, R9, R21, RZ, 0x3c, !PT ;  /* 0x0000001509093212 */ /* 0x000fc600078e3cff */
[----:B------:R-:W3:Y:S01]  /*1ca0*/  @!P0 LDG.E R21, desc[UR8][R14.64+0x4] ;  /* 0x000004080e158981 */ /* 0x000ee2000c1e1900 */
[----:B------:R-:W-:-:S03]  /*1cb0*/  @!P0 LOP3.LUT R8, R8, R23, RZ, 0x3c, !PT ;  /* 0x0000001708088212 */ /* 0x000fc600078e3cff */
[----:B------:R-:W3:Y:S01]  /*1cc0*/  @P1 LDG.E R23, desc[UR8][R14.64+0x20] ;  /* 0x000020080e171981 */ /* 0x000ee2000c1e1900 */
[----:B--2---:R-:W-:-:S03]  /*1cd0*/  @P4 LOP3.LUT R9, R9, R22, RZ, 0x3c, !PT ;  /* 0x0000001609094212 */ /* 0x004fc600078e3cff */
[----:B------:R-:W2:Y:S01]  /*1ce0*/  @P1 LDG.E R22, desc[UR8][R14.64+0x1c] ;  /* 0x00001c080e161981 */ /* 0x000ea2000c1e1900 */
[----:B----4-:R-:W-:-:S03]  /*1cf0*/  @!P0 LOP3.LUT R7, R7, R20, RZ, 0x3c, !PT ;  /* 0x0000001407078212 */ /* 0x010fc600078e3cff */
[----:B------:R-:W4:Y:S01]  /*1d00*/  @P1 LDG.E R20, desc[UR8][R14.64+0x14] ;  /* 0x000014080e141981 */ /* 0x000f22000c1e1900 */
[----:B---3--:R-:W-:-:S03]  /*1d10*/  @!P0 LOP3.LUT R6, R6, R21, RZ, 0x3c, !PT ;  /* 0x0000001506068212 */ /* 0x008fc600078e3cff */
[----:B------:R-:W3:Y:S01]  /*1d20*/  @P1 LDG.E R21, desc[UR8][R14.64+0x18] ;  /* 0x000018080e151981 */ /* 0x000ee2000c1e1900 */
[----:B------:R-:W-:-:S03]  /*1d30*/  @P5 LOP3.LUT R9, R9, R26, RZ, 0x3c, !PT ;  /* 0x0000001a09095212 */ /* 0x000fc600078e3cff */
[----:B------:R-:W3:Y:S01]  /*1d40*/  @P6 LDG.E R26, desc[UR8][R14.64+0x88] ;  /* 0x000088080e1a6981 */ /* 0x000ee2000c1e1900 */
[----:B------:R-:W-:-:S03]  /*1d50*/  @P1 LOP3.LUT R8, R8, R23, RZ, 0x3c, !PT ;  /* 0x0000001708081212 */ /* 0x000fc600078e3cff */
[----:B------:R-:W3:Y:S01]  /*1d60*/  @P2 LDG.E R23, desc[UR8][R14.64+0x34] ;  /* 0x000034080e172981 */ /* 0x000ee2000c1e1900 */
[----:B--2---:R-:W-:-:S03]  /*1d70*/  @P1 LOP3.LUT R7, R7, R22, RZ, 0x3c, !PT ;  /* 0x0000001607071212 */ /* 0x004fc600078e3cff */
[----:B------:R-:W2:Y:S01]  /*1d80*/  @P2 LDG.E R22, desc[UR8][R14.64+0x30] ;  /* 0x000030080e162981 */ /* 0x000ea2000c1e1900 */
[----:B----4-:R-:W-:-:S03]  /*1d90*/  @P1 LOP3.LUT R3, R3, R20, RZ, 0x3c, !PT ;  /* 0x0000001403031212 */ /* 0x010fc600078e3cff */
[----:B------:R-:W4:Y:S01]  /*1da0*/  @P2 LDG.E R20, desc[UR8][R14.64+0x28] ;  /* 0x000028080e142981 */ /* 0x000f22000c1e1900 */
[----:B---3--:R-:W-:-:S03]  /*1db0*/  @P1 LOP3.LUT R6, R6, R21, RZ, 0x3c, !PT ;  /* 0x0000001506061212 */ /* 0x008fc600078e3cff */
        /* <DEDUP_REMOVED lines=21> */
[----:B------:R-:W-:Y:S02]  /*1f10*/  @P4 LOP3.LUT R6, R6, R25, RZ, 0x3c, !PT ;  /* 0x0000001906064212 */ /* 0x000fe400078e3cff */
[----:B------:R-:W-:Y:S01]  /*1f20*/  LOP3.LUT P0, RZ, R24, 0x80, RZ, 0xc0, !PT ;  /* 0x0000008018ff7812 */ /* 0x000fe2000780c0ff */
        /* <DEDUP_REMOVED lines=20> */
[----:B------:R-:W-:Y:S02]  /*2070*/  @P0 LOP3.LUT R9, R9, R26, RZ, 0x3c, !PT ;  /* 0x0000001a09090212 */ /* 0x000fe400078e3cff */
[----:B------:R-:W-:Y:S02]  /*2080*/  @P0 LOP3.LUT R8, R8, R23, RZ, 0x3c, !PT ;  /* 0x0000001708080212 */ /* 0x000fe400078e3cff */
[----:B--2---:R-:W-:Y:S02]  /*2090*/  @P0 LOP3.LUT R7, R7, R22, RZ, 0x3c, !PT ;  /* 0x0000001607070212 */ /* 0x004fe400078e3cff */
[----:B----4-:R-:W-:Y:S02]  /*20a0*/  @P0 LOP3.LUT R3, R3, R20, RZ, 0x3c, !PT ;  /* 0x0000001403030212 */ /* 0x010fe400078e3cff */
[----:B---3--:R-:W-:-:S02]  /*20b0*/  @P0 LOP3.LUT R6, R6, R21, RZ, 0x3c, !PT ;  /* 0x0000001506060212 */ /* 0x008fc400078e3cff */
[----:B------:R-:W-:-:S13]  /*20c0*/  R2P PR, R24.B1, 0x7f ;  /* 0x0000007f18007804 */ /* 0x000fda0000001000 */
[----:B------:R-:W2:Y:S04]  /*20d0*/  @P0 LDG.E R20, desc[UR8][R14.64+0xa0] ;  /* 0x0000a0080e140981 */ /* 0x000ea8000c1e1900 */
[----:B------:R-:W3:Y:S04]  /*20e0*/  @P0 LDG.E R21, desc[UR8][R14.64+0xa4] ;  /* 0x0000a4080e150981 */ /* 0x000ee8000c1e1900 */
[----:B------:R-:W4:Y:S04]  /*20f0*/  @P0 LDG.E R22, desc[UR8][R14.64+0xa8] ;  /* 0x0000a8080e160981 */ /* 0x000f28000c1e1900 */
        /* <DEDUP_REMOVED lines=11> */
[----:B--2---:R-:W-:-:S03]  /*21b0*/  @P0 LOP3.LUT R9, R9, R20, RZ, 0x3c, !PT ;  /* 0x0000001409090212 */ /* 0x004fc600078e3cff */
[----:B------:R-:W2:Y:S01]  /*21c0*/  @P1 LDG.E R20, desc[UR8][R14.64+0xc4] ;  /* 0x0000c4080e141981 */ /* 0x000ea2000c1e1900 */
[----:B---3--:R-:W-:-:S03]  /*21d0*/  @P1 LOP3.LUT R6, R6, R21, RZ, 0x3c, !PT ;  /* 0x0000001506061212 */ /* 0x008fc600078e3cff */
[----:B------:R-:W3:Y:S01]  /*21e0*/  @P2 LDG.E R21, desc[UR8][R14.64+0xcc] ;  /* 0x0000cc080e152981 */ /* 0x000ee2000c1e1900 */
[----:B------:R-:W-:Y:S02]  /*21f0*/  LOP3.LUT P0, RZ, R24, 0x8000, RZ, 0xc0, !PT ;  /* 0x0000800018ff7812 */ /* 0x000fe4000780c0ff */
[----:B----4-:R-:W-:Y:S01]  /*2200*/  @P1 LOP3.LUT R3, R3, R22, RZ, 0x3c, !PT ;  /* 0x0000001603031212 */ /* 0x010fe200078e3cff */
[----:B------:R-:W4:Y:S01]  /*2210*/  @P2 LDG.E R24, desc[UR8][R14.64+0xd0] ;  /* 0x0000d0080e182981 */ /* 0x000f22000c1e1900 */
[----:B------:R-:W-:-:S03]  /*2220*/  @P1 LOP3.LUT R8, R8, R23, RZ, 0x3c, !PT ;  /* 0x0000001708081212 */ /* 0x000fc600078e3cff */
[----:B------:R-:W4:Y:S04]  /*2230*/  @P2 LDG.E R22, desc[UR8][R14.64+0xc8] ;  /* 0x0000c8080e162981 */ /* 0x000f28000c1e1900 */
        /* <DEDUP_REMOVED lines=43> */
[----:B------:R-:W-:Y:S02]  /*24f0*/  @P6 LOP3.LUT R7, R7, R26, RZ, 0x3c, !PT ;  /* 0x0000001a07076212 */ /* 0x000fe400078e3cff */
[----:B----4-:R-:W-:Y:S01]  /*2500*/  @P6 LOP3.LUT R3, R3, R24, RZ, 0x3c, !PT ;  /* 0x0000001803036212 */ /* 0x010fe200078e3cff */
[----:B------:R-:W4:Y:S01]  /*2510*/  @P0 LDG.E R26, desc[UR8][R14.64+0x13c] ;  /* 0x00013c080e1a0981 */ /* 0x000f22000c1e1900 */
[----:B------:R-:W-:-:S03]  /*2520*/  @P5 LOP3.LUT R9, R9, R22, RZ, 0x3c, !PT ;  /* 0x0000001609095212 */ /* 0x000fc600078e3cff */
[----:B------:R-:W4:Y:S01]  /*2530*/  @P0 LDG.E R22, desc[UR8][R14.64+0x12c] ;  /* 0x00012c080e160981 */ /* 0x000f22000c1e1900 */
[----:B------:R-:W-:-:S03]  /*2540*/  @P6 LOP3.LUT R6, R6, R23, RZ, 0x3c, !PT ;  /* 0x0000001706066212 */ /* 0x000fc600078e3cff */
[----:B------:R-:W4:Y:S04]  /*2550*/  @P0 LDG.E R23, desc[UR8][R14.64+0x130] ;  /* 0x000130080e170981 */ /* 0x000f28000c1e1900 */
[----:B------:R-:W4:Y:S01]  /*2560*/  @P0 LDG.E R24, desc[UR8][R14.64+0x134] ;  /* 0x000134080e180981 */ /* 0x000f22000c1e1900 */
[----:B------:R-:W-:-:S05]  /*2570*/  VIADD R19, R19, 0x10 ;  /* 0x0000001013137836 */ /* 0x000fca0000000000 */
[----:B------:R-:W-:Y:S02]  /*2580*/  ISETP.NE.AND P1, PT, R19, 0x20, PT ;  /* 0x000000201300780c */ /* 0x000fe40003f25270 */
[----:B--2---:R-:W-:Y:S02]  /*2590*/  @P6 LOP3.LUT R9, R9, R20, RZ, 0x3c, !PT ;  /* 0x0000001409096212 */ /* 0x004fe400078e3cff */
[----:B---3--:R-:W-:Y:S02]  /*25a0*/  @P6 LOP3.LUT R8, R8, R21, RZ, 0x3c, !PT ;  /* 0x0000001508086212 */ /* 0x008fe400078e3cff */
[----:B----4-:R-:W-:Y:S02]  /*25b0*/  @P0 LOP3.LUT R9, R9, R26, RZ, 0x3c, !PT ;  /* 0x0000001a09090212 */ /* 0x010fe400078e3cff */
[----:B------:R-:W-:Y:S02]  /*25c0*/  @P0 LOP3.LUT R8, R8, R25, RZ, 0x3c, !PT ;  /* 0x0000001908080212 */ /* 0x000fe400078e3cff */
[----:B------:R-:W-:-:S02]  /*25d0*/  @P0 LOP3.LUT R3, R3, R22, RZ, 0x3c, !PT ;  /* 0x0000001603030212 */ /* 0x000fc400078e3cff */
[----:B------:R-:W-:Y:S02]  /*25e0*/  @P0 LOP3.LUT R6, R6, R23, RZ, 0x3c, !PT ;  /* 0x0000001706060212 */ /* 0x000fe400078e3cff */
[----:B------:R-:W-:Y:S01]  /*25f0*/  @P0 LOP3.LUT R7, R7, R24, RZ, 0x3c, !PT ;  /* 0x0000001807070212 */ /* 0x000fe200078e3cff */
[----:B------:R-:W-:Y:S06]  /*2600*/  @P1 BRA `(.L_x_12) ;  /* 0xfffffff4004c1947 */ /* 0x000fec000383ffff */
[----:B------:R-:W-:-:S05]  /*2610*/  VIADD R16, R16, 0x1 ;  /* 0x0000000110107836 */ /* 0x000fca0000000000 */
[----:B------:R-:W-:-:S13]  /*2620*/  ISETP.NE.AND P0, PT, R16, 0x5, PT ;  /* 0x000000051000780c */ /* 0x000fda0003f05270 */
[----:B------:R-:W-:Y:S05]  /*2630*/  @P0 BRA `(.L_x_13) ;  /* 0xfffffff400300947 */ /* 0x000fea000383ffff */
[----:B------:R2:W-:Y:S04]  /*2640*/  STL [R1+0x4], R3 ;  /* 0x0000040301007387 */ /* 0x0005e80000100800 */
[----:B------:R2:W-:Y:S04]  /*2650*/  STL.64 [R1+0x8], R6 ;  /* 0x0000080601007387 */ /* 0x0005e80000100a00 */
[----:B------:R2:W-:Y:S02]  /*2660*/  STL.64 [R1+0x10], R8 ;  /* 0x0000100801007387 */ /* 0x0005e40000100a00 */
.L_x_7:
[----:B------:R-:W-:Y:S01]  /*2670*/  ISETP.GT.U32.AND P0, PT, R0, 0x3, PT ;  /* 0x000000030000780c */ /* 0x000fe20003f04070 */
[----:B------:R-:W-:Y:S01]  /*2680*/  VIADD R12, R12, 0x1 ;  /* 0x000000010c0c7836 */ /* 0x000fe20000000000 */
[--C-:B------:R-:W-:Y:S02]  /*2690*/  SHF.R.U64 R0, R0, 0x2, R13.reuse ;  /* 0x0000000200007819 */ /* 0x100fe4000000120d */
[----:B------:R-:W-:Y:S02]  /*26a0*/  ISETP.GT.U32.AND.EX P0, PT, R13, RZ, PT, P0 ;  /* 0x000000ff0d00720c */ /* 0x000fe40003f04100 */
[----:B------:R-:W-:-:S11]  /*26b0*/  SHF.R.U32.HI R13, RZ, 0x2, R13 ;  /* 0x00000002ff0d7819 */ /* 0x000fd6000001160d */
[----:B------:R-:W-:Y:S05]  /*26c0*/  @P0 BRA `(.L_x_14) ;  /* 0xffffffd800f40947 */ /* 0x000fea000383ffff */
.L_x_6:
[----:B------:R-:W-:Y:S01]  /*26d0*/  SHF.R.U32.HI R0, RZ, 0x2, R3 ;  /* 0x00000002ff007819 */ /* 0x000fe20000011603 */
[----:B------:R-:W-:Y:S01]  /*26e0*/  UMOV UR6, 0x54442d18 ;  /* 0x54442d1800067882 */ /* 0x000fe20000000000 */
[----:B------:R-:W-:Y:S01]  /*26f0*/  SHF.R.U32.HI R11, RZ, 0x2, R6 ;  /* 0x00000002ff0b7819 */ /* 0x000fe20000011606 */
[----:B------:R-:W-:Y:S01]  /*2700*/  UMOV UR7, 0x400921fb ;  /* 0x400921fb00077882 */ /* 0x000fe20000000000 */
[----:B------:R-:W-:Y:S01]  /*2710*/  LOP3.LUT R0, R0, R3, RZ, 0x3c, !PT ;  /* 0x0000000300007212 */ /* 0x000fe200078e3cff */
[----:B012---:R-:W-:Y:S01]  /*2720*/  IMAD.SHL.U32 R3, R9, 0x10, RZ ;  /* 0x0000001009037824 */ /* 0x007fe200078e00ff */
[----:B------:R-:W-:-:S03]  /*2730*/  LOP3.LUT R11, R11, R6, RZ, 0x3c, !PT ;  /* 0x000000060b0b7212 */ /* 0x000fc600078e3cff */
[----:B------:R-:W-:-:S05]  /*2740*/  IMAD.SHL.U32 R7, R0, 0x2, RZ ;  /* 0x0000000200077824 */ /* 0x000fca00078e00ff */
[----:B------:R-:W-:Y:S01]  /*2750*/  LOP3.LUT R0, R0, R7, R3, 0x96, !PT ;  /* 0x0000000700007212 */ /* 0x000fe200078e9603 */
[----:B------:R-:W-:-:S03]  /*2760*/  IMAD.SHL.U32 R3, R11, 0x2, RZ ;  /* 0x000000020b037824 */ /* 0x000fc600078e00ff */
[----:B------:R-:W-:-:S05]  /*2770*/  LOP3.LUT R9, R0, R9, RZ, 0x3c, !PT ;  /* 0x0000000900097212 */ /* 0x000fca00078e3cff */
[----:B------:R-:W-:-:S05]  /*2780*/  IMAD.SHL.U32 R0, R9, 0x10, RZ ;  /* 0x0000001009007824 */ /* 0x000fca00078e00ff */
[----:B------:R-:W-:-:S04]  /*2790*/  LOP3.LUT R0, R11, R3, R0, 0x96, !PT ;  /* 0x000000030b007212 */ /* 0x000fc800078e9600 */
[----:B------:R-:W-:Y:S01]  /*27a0*/  LOP3.LUT R3, R0, R9, RZ, 0x3c, !PT ;  /* 0x0000000900037212 */ /* 0x000fe200078e3cff */
[----:B------:R-:W-:-:S03]  /*27b0*/  IMAD.MOV.U32 R0, RZ, RZ, 0x2f800000 ;  /* 0x2f800000ff007424 */ /* 0x000fc600078e00ff */
[C---:B------:R-:W-:Y:S02]  /*27c0*/  IADD3 R3, PT, PT, R2.reuse, 0xb0f8a, R3 ;  /* 0x000b0f8a02037810 */ /* 0x040fe40007ffe003 */
[----:B------:R-:W-:Y:S02]  /*27d0*/  IADD3 R2, PT, PT, R2, 0x587c5, R9 ;  /* 0x000587c502027810 */ /* 0x000fe40007ffe009 */
[----:B------:R-:W-:Y:S02]  /*27e0*/  I2FP.F32.U32 R3, R3 ;  /* 0x0000000300037245 */ /* 0x000fe40000201000 */
[----:B------:R-:W-:-:S03]  /*27f0*/  I2FP.F32.U32 R2, R2 ;  /* 0x0000000200027245 */ /* 0x000fc60000201000 */
[-C--:B------:R-:W-:Y:S02]  /*2800*/  FFMA R8, R3, R0.reuse, 1.1641532182693481445e-10 ;  /* 0x2f00000003087423 */ /* 0x080fe40000000000 */
[----:B------:R-:W-:Y:S01]  /*2810*/  FFMA R2, R2, R0, 1.1641532182693481445e-10 ;  /* 0x2f00000002027423 */ /* 0x000fe20000000000 */
[----:B------:R-:W-:Y:S01]  /*2820*/  IMAD.MOV.U32 R0, RZ, RZ, RZ ;  /* 0x000000ffff007224 */ /* 0x000fe200078e00ff */
[----:B------:R-:W0:Y:S08]  /*2830*/  F2F.F64.F32 R6, R8 ;  /* 0x0000000800067310 */ /* 0x000e300000201800 */
[----:B------:R-:W1:Y:S01]  /*2840*/  F2F.F64.F32 R2, R2 ;  /* 0x0000000200027310 */ /* 0x000e620000201800 */
[----:B0-----:R-:W-:-:S08]  /*2850*/  DMUL R6, R6, UR6 ;  /* 0x0000000606067c28 */ /* 0x001fd00008000000 */
[----:B------:R-:W-:Y:S02]  /*2860*/  DMUL R12, R6, 0.5 ;  /* 0x3fe00000060c7828 */ /* 0x000fe40000000000 */
[----:B------:R-:W-:-:S06]  /*2870*/  DMUL R6, RZ, +INF ;  /* 0x7ff00000ff067828 */ /* 0x000fcc0000000000 */
[----:B------:R-:W-:-:S14]  /*2880*/  DSETP.NEU.AND P0, PT, R12, +INF , PT ;  /* 0x7ff000000c00742a */ /* 0x000fdc0003f0d000 */
[----:B-1----:R-:W-:Y:S05]  /*2890*/  @!P0 BRA `(.L_x_15) ;  /* 0x0000000000548947 */ /* 0x002fea0003800000 */
[----:B------:R-:W-:Y:S01]  /*28a0*/  UMOV UR6, 0x6dc9c883 ;  /* 0x6dc9c88300067882 */ /* 0x000fe20000000000 */
[----:B------:R-:W-:Y:S01]  /*28b0*/  UMOV UR7, 0x3fe45f30 ;  /* 0x3fe45f3000077882 */ /* 0x000fe20000000000 */
[C---:B------:R-:W-:Y:S02]  /*28c0*/  DSETP.GE.AND P0, PT, R12.reuse, 2.14748364800000000000e+09, PT ;  /* 0x41e000000c00742a */ /* 0x040fe40003f06000 */
[----:B------:R-:W-:Y:S01]  /*28d0*/  DMUL R8, R12, UR6 ;  /* 0x000000060c087c28 */ /* 0x000fe20008000000 */
[----:B------:R-:W-:Y:S01]  /*28e0*/  UMOV UR6, 0x54442d18 ;  /* 0x54442d1800067882 */ /* 0x000fe20000000000 */
[----:B------:R-:W-:-:S04]  /*28f0*/  UMOV UR7, 0x3ff921fb ;  /* 0x3ff921fb00077882 */ /* 0x000fc80000000000 */
[----:B------:R-:W0:Y:S08]  /*2900*/  F2I.F64 R0, R8 ;  /* 0x0000000800007311 */ /* 0x000e300000301100 */
[----:B0-----:R-:W0:Y:S02]  /*2910*/  I2F.F64 R6, R0 ;  /* 0x0000000000067312 */ /* 0x001e240000201c00 */
[----:B0-----:R-:W-:Y:S01]  /*2920*/  DFMA R10, R6, -UR6, R12 ;  /* 0x80000006060a7c2b */ /* 0x001fe2000800000c */
[----:B------:R-:W-:Y:S01]  /*2930*/  UMOV UR6, 0x33145c00 ;  /* 0x33145c0000067882 */ /* 0x000fe20000000000 */
[----:B------:R-:W-:-:S06]  /*2940*/  UMOV UR7, 0x3c91a626 ;  /* 0x3c91a62600077882 */ /* 0x000fcc0000000000 */
[----:B------:R-:W-:Y:S01]  /*2950*/  DFMA R10, R6, -UR6, R10 ;  /* 0x80000006060a7c2b */ /* 0x000fe2000800000a */
[----:B------:R-:W-:Y:S01]  /*2960*/  UMOV UR6, 0x252049c0 ;  /* 0x252049c000067882 */ /* 0x000fe20000000000 */
[----:B------:R-:W-:-:S06]  /*2970*/  UMOV UR7, 0x397b839a ;  /* 0x397b839a00077882 */ /* 0x000fcc0000000000 */
[----:B------:R-:W-:Y:S01]  /*2980*/  DFMA R6, R6, -UR6, R10 ;  /* 0x8000000606067c2b */ /* 0x000fe2000800000a */
[----:B------:R-:W-:Y:S10]  /*2990*/  @!P0 BRA `(.L_x_15) ;  /* 0x0000000000148947 */ /* 0x000ff40003800000 */
[----:B------:R-:W-:-:S07]  /*29a0*/  MOV R0, 0x29c0 ;  /* 0x000029c000007802 */ /* 0x000fce0000000f00 */
[----:B------:R-:W-:Y:S05]  /*29b0*/  CALL.REL.NOINC `($_Z22serialNeedleSimulationdPlll$__internal_trig_reduction_slowpathd) ;  /* 0x0000000000bc7944 */ /* 0x000fea0003c00000 */
[----:B------:R-:W-:Y:S02]  /*29c0*/  IMAD.MOV.U32 R0, RZ, RZ, R8 ;  /* 0x000000ffff007224 */ /* 0x000fe400078e0008 */
[----:B------:R-:W-:Y:S02]  /*29d0*/  IMAD.MOV.U32 R6, RZ, RZ, R16 ;  /* 0x000000ffff067224 */ /* 0x000fe400078e0010 */
[----:B------:R-:W-:-:S07]  /*29e0*/  IMAD.MOV.U32 R7, RZ, RZ, R17 ;  /* 0x000000ffff077224 */ /* 0x000fce00078e0011 */
.L_x_15:
[----:B------:R-:W0:Y:S01]  /*29f0*/  LDCU.64 UR6, c[0x4][0x48] ;  /* 0x01000900ff0677ac */ /* 0x000e220008000a00 */
[----:B------:R-:W-:-:S05]  /*2a00*/  IMAD.SHL.U32 R8, R0, 0x40, RZ ;  /* 0x0000004000087824 */ /* 0x000fca00078e00ff */
[----:B------:R-:W-:-:S04]  /*2a10*/  LOP3.LUT R8, R8, 0x40, RZ, 0xc0, !PT ;  /* 0x0000004008087812 */ /* 0x000fc800078ec0ff */
[----:B0-----:R-:W-:-:S05]  /*2a20*/  IADD3 R22, P0, PT, R8, UR6, RZ ;  /* 0x0000000608167c10 */ /* 0x001fca000ff1e0ff */
[----:B------:R-:W-:-:S05]  /*2a30*/  IMAD.X R23, RZ, RZ, UR7, P0 ;  /* 0x00000007ff177e24 */ /* 0x000fca00080e06ff */
[----:B------:R-:W2:Y:S04]  /*2a40*/  LDG.E.128.CONSTANT R8, desc[UR8][R22.64] ;  /* 0x0000000816087981 */ /* 0x000ea8000c1e9d00 */
[----:B------:R-:W3:Y:S04]  /*2a50*/  LDG.E.128.CONSTANT R12, desc[UR8][R22.64+0x10] ;  /* 0x00001008160c7981 */ /* 0x000ee8000c1e9d00 */
[----:B------:R-:W4:Y:S01]  /*2a60*/  LDG.E.128.CONSTANT R16, desc[UR8][R22.64+0x20] ;  /* 0x0000200816107981 */ /* 0x000f22000c1e9d00 */
[----:B------:R-:W-:Y:S01]  /*2a70*/  LOP3.LUT R20, R0, 0x1, RZ, 0xc0, !PT ;  /* 0x0000000100147812 */ /* 0x000fe200078ec0ff */
[----:B------:R-:W-:-:S02]  /*2a80*/  IMAD.MOV.U32 R24, RZ, RZ, 0x20fd8164 ;  /* 0x20fd8164ff187424 */ /* 0x000fc400078e00ff */
[----:B------:R-:W-:Y:S01]  /*2a90*/  IMAD.MOV.U32 R25, RZ, RZ, 0x3da8ff83 ;  /* 0x3da8ff83ff197424 */ /* 0x000fe200078e00ff */
[----:B------:R-:W-:Y:S01]  /*2aa0*/  ISETP.NE.U32.AND P0, PT, R20, 0x1, PT ;  /* 0x000000011400780c */ /* 0x000fe20003f05070 */
[----:B------:R-:W-:-:S03]  /*2ab0*/  DMUL R20, R6, R6 ;  /* 0x0000000606147228 */ /* 0x000fc60000000000 */
[----:B------:R-:W-:Y:S02]  /*2ac0*/  FSEL R24, R24, -8.06006814911005101289e+34, !P0 ;  /* 0xf9785eba18187808 */ /* 0x000fe40004000000 */
[----:B------:R-:W-:-:S06]  /*2ad0*/  FSEL R25, -R25, 0.11223486810922622681, !P0 ;  /* 0x3de5db6519197808 */ /* 0x000fcc0004000100 */
[----:B--2---:R-:W-:-:S08]  /*2ae0*/  DFMA R8, R20, R24, R8 ;  /* 0x000000181408722b */ /* 0x004fd00000000008 */
[C---:B------:R-:W-:Y:S01]  /*2af0*/  DFMA R8, R20.reuse, R8, R10 ;  /* 0x000000081408722b */ /* 0x040fe2000000000a */
[----:B------:R-:W0:Y:S07]  /*2b00*/  LDC.64 R10, c[0x0][0x380] ;  /* 0x0000e000ff0a7b82 */ /* 0x000e2e0000000a00 */
[----:B---3--:R-:W-:-:S08]  /*2b10*/  DFMA R8, R20, R8, R12 ;  /* 0x000000081408722b */ /* 0x008fd0000000000c */
[----:B------:R-:W-:-:S08]  /*2b20*/  DFMA R8, R20, R8, R14 ;  /* 0x000000081408722b */ /* 0x000fd0000000000e */
[----:B----4-:R-:W-:Y:S02]  /*2b30*/  DFMA R8, R20, R8, R16 ;  /* 0x000000081408722b */ /* 0x010fe40000000010 */
[----:B0-----:R-:W-:Y:S02]  /*2b40*/  DMUL R2, R2, R10 ;  /* 0x0000000a02027228 */ /* 0x001fe40000000000 */
[----:B------:R-:W-:-:S04]  /*2b50*/  DADD R10, R10, R10 ;  /* 0x000000000a0a7229 */ /* 0x000fc8000000000a */
[----:B------:R-:W-:-:S08]  /*2b60*/  DFMA R8, R20, R8, R18 ;  /* 0x000000081408722b */ /* 0x000fd00000000012 */
[----:B------:R-:W-:Y:S02]  /*2b70*/  DFMA R6, R8, R6, R6 ;  /* 0x000000060806722b */ /* 0x000fe40000000006 */
[----:B------:R-:W-:-:S10]  /*2b80*/  DFMA R8, R20, R8, 1 ;  /* 0x3ff000001408742b */ /* 0x000fd40000000008 */
[----:B------:R-:W-:Y:S02]  /*2b90*/  FSEL R8, R8, R6, !P0 ;  /* 0x0000000608087208 */ /* 0x000fe40004000000 */
[----:B------:R-:W-:Y:S02]  /*2ba0*/  FSEL R9, R9, R7, !P0 ;  /* 0x0000000709097208 */ /* 0x000fe40004000000 */
[----:B------:R-:W-:-:S04]  /*2bb0*/  LOP3.LUT P0, RZ, R0, 0x2, RZ, 0xc0, !PT ;  /* 0x0000000200ff7812 */ /* 0x000fc8000780c0ff */
[----:B------:R-:W-:-:S10]  /*2bc0*/  DADD R6, RZ, -R8 ;  /* 0x00000000ff067229 */ /* 0x000fd40000000808 */
[----:B------:R-:W-:Y:S02]  /*2bd0*/  FSEL R6, R8, R6, !P0 ;  /* 0x0000000608067208 */ /* 0x000fe40004000000 */
[----:B------:R-:W-:-:S06]  /*2be0*/  FSEL R7, R9, R7, !P0 ;  /* 0x0000000709077208 */ /* 0x000fcc0004000000 */
[----:B------:R-:W-:-:S08]  /*2bf0*/  DMUL R6, R4, R6 ;  /* 0x0000000604067228 */ /* 0x000fd00000000000 */
[C-C-:B------:R-:W-:Y:S02]  /*2c00*/  DADD R8, R2.reuse, R6.reuse ;  /* 0x0000000002087229 */ /* 0x140fe40000000006 */
[----:B------:R-:W-:-:S06]  /*2c10*/  DSETP.GEU.AND P1, PT, R2, R6, PT ;  /* 0x000000060200722a */ /* 0x000fcc0003f2e000 */
[----:B------:R-:W-:-:S14]  /*2c20*/  DSETP.GT.AND P0, PT, R8, R10, PT ;  /* 0x0000000a0800722a */ /* 0x000fdc0003f04000 */
[----:B------:R-:W-:Y:S05]  /*2c30*/  @!P0 BRA P1, `(.L_x_16) ;  /* 0x0000000000148947 */ /* 0x000fea0000800000 */
[----:B------:R-:W0:Y:S02]  /*2c40*/  LDC.64 R2, c[0x0][0x388] ;  /* 0x0000e200ff027b82 */ /* 0x000e240000000a00 */
[----:B0-----:R-:W2:Y:S02]  /*2c50*/  LDG.E.64 R6, desc[UR8][R2.64] ;  /* 0x0000000802067981 */ /* 0x001ea4000c1e1b00 */
[----:B--2---:R-:W-:-:S05]  /*2c60*/  IADD3 R6, P0, PT, R6, 0x1, RZ ;  /* 0x0000000106067810 */ /* 0x004fca0007f1e0ff */
[----:B------:R-:W-:-:S05]  /*2c70*/  IMAD.X R7, RZ, RZ, R7, P0 ;  /* 0x000000ffff077224 */ /* 0x000fca00000e0607 */
[----:B------:R0:W-:Y:S03]  /*2c80*/  STG.E.64 desc[UR8][R2.64], R6 ;  /* 0x0000000602007986 */ /* 0x0001e6000c101b08 */
.L_x_16:
[----:B------:R-:W-:Y:S05]  /*2c90*/  BRA.U UP0, `(.L_x_17) ;  /* 0xffffffd500047547 */ /* 0x000fea000b83ffff */
[----:B------:R-:W-:Y:S05]  /*2ca0*/  EXIT ;  /* 0x000000000000794d */ /* 0x000fea0003800000 */
        .type           $_Z22serialNeedleSimulationdPlll$__internal_trig_reduction_slowpathd,@function
        .size           $_Z22serialNeedleSimulationdPlll$__internal_trig_reduction_slowpathd,(.L_x_44 - $_Z22serialNeedleSimulationdPlll$__internal_trig_reduction_slowpathd)
$_Z22serialNeedleSimulationdPlll$__internal_trig_reduction_slowpathd:
[--C-:B------:R-:W-:Y:S01]  /*2cb0*/  SHF.R.U32.HI R10, RZ, 0x14, R13.reuse ;  /* 0x00000014ff0a7819 */ /* 0x100fe2000001160d */
[----:B------:R-:W-:Y:S02]  /*2cc0*/  IMAD.MOV.U32 R16, RZ, RZ, R12 ;  /* 0x000000ffff107224 */ /* 0x000fe400078e000c */
[----:B------:R-:W-:Y:S01]  /*2cd0*/  IMAD.MOV.U32 R7, RZ, RZ, R13 ;  /* 0x000000ffff077224 */ /* 0x000fe200078e000d */
[----:B------:R-:W-:Y:S01]  /*2ce0*/  LOP3.LUT R8, R10, 0x7ff, RZ, 0xc0, !PT ;  /* 0x000007ff0a087812 */ /* 0x000fe200078ec0ff */
[----:B------:R-:W-:-:S03]  /*2cf0*/  IMAD.MOV.U32 R6, RZ, RZ, RZ ;  /* 0x000000ffff067224 */ /* 0x000fc600078e00ff */
[----:B------:R-:W-:-:S13]  /*2d00*/  ISETP.NE.AND P0, PT, R8, 0x7ff, PT ;  /* 0x000007ff0800780c */ /* 0x000fda0003f05270 */
[----:B------:R-:W-:Y:S05]  /*2d10*/  @!P0 BRA `(.L_x_18) ;  /* 0x0000000800308947 */ /* 0x000fea0003800000 */
[----:B------:R-:W-:Y:S01]  /*2d20*/  VIADD R6, R8, 0xfffffc00 ;  /* 0xfffffc0008067836 */ /* 0x000fe20000000000 */
[----:B------:R-:W-:Y:S01]  /*2d30*/  CS2R R8, SRZ ;  /* 0x0000000000087805 */ /* 0x000fe2000001ff00 */
[----:B------:R-:W-:-:S03]  /*2d40*/  VIADD R14, R1, 0x30 ;  /* 0x00000030010e7836 */ /* 0x000fc60000000000 */
[----:B------:R-:W-:Y:S02]  /*2d50*/  SHF.R.U32.HI R11, RZ, 0x6, R6 ;  /* 0x00000006ff0b7819 */ /* 0x000fe40000011606 */
[----:B------:R-:W-:Y:S02]  /*2d60*/  ISETP.GE.U32.AND P0, PT, R6, 0x80, PT ;  /* 0x000000800600780c */ /* 0x000fe40003f06070 */
[C---:B------:R-:W-:Y:S02]  /*2d70*/  IADD3 R12, PT, PT, -R11.reuse, 0x13, RZ ;  /* 0x000000130b0c7810 */ /* 0x040fe40007ffe1ff */
[----:B------:R-:W-:Y:S02]  /*2d80*/  IADD3 R17, PT, PT, -R11, 0xf, RZ ;  /* 0x0000000f0b117810 */ /* 0x000fe40007ffe1ff */
[----:B------:R-:W-:-:S04]  /*2d90*/  SEL R12, R12, 0x12, P0 ;  /* 0x000000120c0c7807 */ /* 0x000fc80000000000 */
[----:B------:R-:W-:-:S13]  /*2da0*/  ISETP.GE.AND P0, PT, R17, R12, PT ;  /* 0x0000000c1100720c */ /* 0x000fda0003f06270 */
[----:B------:R-:W-:Y:S05]  /*2db0*/  @P0 BRA `(.L_x_19) ;  /* 0x00000000008c0947 */ /* 0x000fea0003800000 */
[C---:B------:R-:W-:Y:S01]  /*2dc0*/  SHF.L.U64.HI R21, R16.reuse, 0xb, R7 ;  /* 0x0000000b10157819 */ /* 0x040fe20000010207 */
[----:B------:R-:W-:Y:S01]  /*2dd0*/  IMAD.SHL.U32 R15, R16, 0x800, RZ ;  /* 0x00000800100f7824 */ /* 0x000fe200078e00ff */
[----:B------:R-:W-:Y:S01]  /*2de0*/  IADD3 R16, PT, PT, RZ, -R11, -R12 ;  /* 0x8000000bff107210 */ /* 0x000fe20007ffe80c */
[----:B------:R-:W-:Y:S01]  /*2df0*/  IMAD.MOV.U32 R19, RZ, RZ, RZ ;  /* 0x000000ffff137224 */ /* 0x000fe200078e00ff */
[----:B------:R-:W-:Y:S02]  /*2e00*/  CS2R R8, SRZ ;  /* 0x0000000000087805 */ /* 0x000fe4000001ff00 */
[----:B------:R-:W-:Y:S01]  /*2e10*/  LOP3.LUT R21, R21, 0x80000000, RZ, 0xfc, !PT ;  /* 0x8000000015157812 */ /* 0x000fe200078efcff */
[----:B------:R-:W0:Y:S01]  /*2e20*/  LDCU.64 UR6, c[0x0][0x358] ;  /* 0x00006b00ff0677ac */ /* 0x000e220008000a00 */
[----:B------:R-:W-:-:S05]  /*2e30*/  NOP ;  /* 0x0000000000007918 */ /* 0x000fca0000000000 */
.L_x_20:
[----:B------:R-:W1:Y:S02]  /*2e40*/  LDC.64 R6, c[0x4][0x40] ;  /* 0x01001000ff067b82 */ /* 0x000e640000000a00 */
[----:B-1----:R-:W-:-:S06]  /*2e50*/  IMAD.WIDE R6, R17, 0x8, R6 ;  /* 0x0000000811067825 */ /* 0x002fcc00078e0206 */
[----:B0-----:R-:W2:Y:S01]  /*2e60*/  LDG.E.64.CONSTANT R6, desc[UR6][R6.64] ;  /* 0x0000000606067981 */ /* 0x001ea2000c1e9b00 */
[----:B------:R-:W-:Y:S02]  /*2e70*/  VIADD R16, R16, 0x1 ;  /* 0x0000000110107836 */ /* 0x000fe40000000000 */
[----:B------:R-:W-:Y:S02]  /*2e80*/  VIADD R17, R17, 0x1 ;  /* 0x0000000111117836 */ /* 0x000fe40000000000 */
[----:B--2---:R-:W-:-:S04]  /*2e90*/  IMAD.WIDE.U32 R8, P2, R6, R15, R8 ;  /* 0x0000000f06087225 */ /* 0x004fc80007840008 */
[----:B------:R-:W-:Y:S02]  /*2ea0*/  IMAD R23, R6, R21, RZ ;  /* 0x0000001506177224 */ /* 0x000fe400078e02ff */
[CC--:B------:R-:W-:Y:S02]  /*2eb0*/  IMAD R18, R7.reuse, R15.reuse, RZ ;  /* 0x0000000f07127224 */ /* 0x0c0fe400078e02ff */
[----:B------:R-:W-:Y:S01]  /*2ec0*/  IMAD.HI.U32 R25, R7, R15, RZ ;  /* 0x0000000f07197227 */ /* 0x000fe200078e00ff */
[----:B------:R-:W-:-:S03]  /*2ed0*/  IADD3 R9, P0, PT, R23, R9, RZ ;  /* 0x0000000917097210 */ /* 0x000fc60007f1e0ff */
[----:B------:R-:W-:Y:S01]  /*2ee0*/  IMAD R23, R19, 0x8, R14 ;  /* 0x0000000813177824 */ /* 0x000fe200078e020e */
[----:B------:R-:W-:Y:S01]  /*2ef0*/  IADD3 R9, P1, PT, R18, R9, RZ ;  /* 0x0000000912097210 */ /* 0x000fe20007f3e0ff */
[----:B------:R-:W-:-:S04]  /*2f00*/  IMAD.HI.U32 R18, R6, R21, RZ ;  /* 0x0000001506127227 */ /* 0x000fc800078e00ff */
[----:B------:R-:W-:Y:S01]  /*2f10*/  IMAD.X R6, RZ, RZ, R18, P2 ;  /* 0x000000ffff067224 */ /* 0x000fe200010e0612 */
[----:B------:R0:W-:Y:S01]  /*2f20*/  STL.64 [R23], R8 ;  /* 0x0000000817007387 */ /* 0x0001e20000100a00 */
[----:B------:R-:W-:-:S03]  /*2f30*/  IMAD.HI.U32 R18, R7, R21, RZ ;  /* 0x0000001507127227 */ /* 0x000fc600078e00ff */
[----:B------:R-:W-:Y:S01]  /*2f40*/  IADD3.X R6, P0, PT, R25, R6, RZ, P0, !PT ;  /* 0x0000000619067210 */ /* 0x000fe2000071e4ff */
[----:B------:R-:W-:Y:S02]  /*2f50*/  IMAD R7, R7, R21, RZ ;  /* 0x0000001507077224 */ /* 0x000fe400078e02ff */
[----:B------:R-:W-:-:S03]  /*2f60*/  VIADD R19, R19, 0x1 ;  /* 0x0000000113137836 */ /* 0x000fc60000000000 */
[----:B------:R-:W-:Y:S01]  /*2f70*/  IADD3.X R7, P1, PT, R7, R6, RZ, P1, !PT ;  /* 0x0000000607077210 */ /* 0x000fe20000f3e4ff */
[----:B------:R-:W-:Y:S01]  /*2f80*/  IMAD.X R6, RZ, RZ, R18, P0 ;  /* 0x000000ffff067224 */ /* 0x000fe200000e0612 */
[----:B------:R-:W-:-:S03]  /*2f90*/  ISETP.NE.AND P0, PT, R16, -0xf, PT ;  /* 0xfffffff11000780c */ /* 0x000fc60003f05270 */
[----:B------:R-:W-:Y:S02]  /*2fa0*/  IMAD.X R6, RZ, RZ, R6, P1 ;  /* 0x000000ffff067224 */ /* 0x000fe400008e0606 */
[----:B0-----:R-:W-:Y:S02]  /*2fb0*/  IMAD.MOV.U32 R8, RZ, RZ, R7 ;  /* 0x000000ffff087224 */ /* 0x001fe400078e0007 */
[----:B------:R-:W-:-:S06]  /*2fc0*/  IMAD.MOV.U32 R9, RZ, RZ, R6 ;  /* 0x000000ffff097224 */ /* 0x000fcc00078e0006 */
[----:B------:R-:W-:Y:S05]  /*2fd0*/  @P0 BRA `(.L_x_20) ;  /* 0xfffffffc00980947 */ /* 0x000fea000383ffff */
[----:B------:R-:W-:-:S07]  /*2fe0*/  IMAD.MOV.U32 R17, RZ, RZ, R12 ;  /* 0x000000ffff117224 */ /* 0x000fce00078e000c */
.L_x_19:
[----:B------:R-:W-:Y:S01]  /*2ff0*/  LOP3.LUT P0, R25, R10, 0x3f, RZ, 0xc0, !PT ;  /* 0x0000003f0a197812 */ /* 0x000fe2000780c0ff */
[----:B------:R-:W-:-:S04]  /*3000*/  IMAD.IADD R27, R11, 0x1, R17 ;  /* 0x000000010b1b7824 */ /* 0x000fc800078e0211 */
[----:B------:R-:W-:-:S05]  /*3010*/  IMAD.U32 R27, R27, 0x8, R14 ;  /* 0x000000081b1b7824 */ /* 0x000fca00078e000e */
[----:B------:R0:W-:Y:S04]  /*3020*/  STL.64 [R27+-0x78], R8 ;  /* 0xffff88081b007387 */ /* 0x0001e80000100a00 */
[----:B------:R-:W2:Y:S04]  /*3030*/  @P0 LDL.64 R16, [R1+0x38] ;  /* 0x0000380001100983 */ /* 0x000ea80000100a00 */
[----:B------:R-:W3:Y:S04]  /*3040*/  LDL.64 R10, [R1+0x40] ;  /* 0x00004000010a7983 */ /* 0x000ee80000100a00 */
[----:B------:R-:W4:Y:S01]  /*3050*/  LDL.64 R6, [R1+0x48] ;  /* 0x0000480001067983 */ /* 0x000f220000100a00 */
[----:B------:R-:W-:-:S02]  /*3060*/  @P0 LOP3.LUT R12, R25, 0x3f, RZ, 0x3c, !PT ;  /* 0x0000003f190c0812 */ /* 0x000fc400078e3cff */
[--C-:B--2---:R-:W-:Y:S02]  /*3070*/  @P0 SHF.R.U64 R15, R16, 0x1, R17.reuse ;  /* 0x00000001100f0819 */ /* 0x104fe40000001211 */
[----:B------:R-:W-:Y:S02]  /*3080*/  @P0 SHF.R.U32.HI R17, RZ, 0x1, R17 ;  /* 0x00000001ff110819 */ /* 0x000fe40000011611 */
[C---:B---3--:R-:W-:Y:S02]  /*3090*/  @P0 SHF.L.U32 R19, R10.reuse, R25, RZ ;  /* 0x000000190a130219 */ /* 0x048fe400000006ff */
[----:B0-----:R-:W-:Y:S02]  /*30a0*/  @P0 SHF.R.U64 R8, R15, R12, R17 ;  /* 0x0000000c0f080219 */ /* 0x001fe40000001211 */
[--C-:B------:R-:W-:Y:S02]  /*30b0*/  @P0 SHF.R.U32.HI R23, RZ, 0x1, R11.reuse ;  /* 0x00000001ff170819 */ /* 0x100fe4000001160b */
[----:B------:R-:W-:-:S02]  /*30c0*/  @P0 SHF.R.U64 R21, R10, 0x1, R11 ;  /* 0x000000010a150819 */ /* 0x000fc4000000120b */
[-C--:B------:R-:W-:Y:S02]  /*30d0*/  @P0 SHF.L.U64.HI R14, R10, R25.reuse, R11 ;  /* 0x000000190a0e0219 */ /* 0x080fe4000001020b */
[----:B------:R-:W-:Y:S02]  /*30e0*/  @P0 SHF.R.U32.HI R9, RZ, R12, R17 ;  /* 0x0000000cff090219 */ /* 0x000fe40000011611 */
[----:B------:R-:W-:Y:S02]  /*30f0*/  @P0 LOP3.LUT R10, R19, R8, RZ, 0xfc, !PT ;  /* 0x00000008130a0212 */ /* 0x000fe400078efcff */
[----:B----4-:R-:W-:Y:S02]  /*3100*/  @P0 SHF.L.U32 R15, R6, R25, RZ ;  /* 0x00000019060f0219 */ /* 0x010fe400000006ff */
[----:B------:R-:W-:Y:S02]  /*3110*/  @P0 SHF.R.U64 R16, R21, R12, R23 ;  /* 0x0000000c15100219 */ /* 0x000fe40000001217 */
[----:B------:R-:W-:-:S02]  /*3120*/  @P0 LOP3.LUT R11, R14, R9, RZ, 0xfc, !PT ;  /* 0x000000090e0b0212 */ /* 0x000fc400078efcff */
[----:B------:R-:W-:Y:S01]  /*3130*/  @P0 SHF.R.U32.HI R23, RZ, R12, R23 ;  /* 0x0000000cff170219 */ /* 0x000fe20000011617 */
[----:B------:R-:W-:Y:S01]  /*3140*/  IMAD.SHL.U32 R12, R10, 0x4, RZ ;  /* 0x000000040a0c7824 */ /* 0x000fe200078e00ff */
[----:B------:R-:W-:Y:S02]  /*3150*/  @P0 SHF.L.U64.HI R8, R6, R25, R7 ;  /* 0x0000001906080219 */ /* 0x000fe40000010207 */
[----:B------:R-:W-:Y:S02]  /*3160*/  @P0 LOP3.LUT R6, R15, R16, RZ, 0xfc, !PT ;  /* 0x000000100f060212 */ /* 0x000fe400078efcff */
[----:B------:R-:W-:Y:S02]  /*3170*/  SHF.L.U64.HI R17, R10, 0x2, R11 ;  /* 0x000000020a117819 */ /* 0x000fe4000001020b */
[----:B------:R-:W-:Y:S02]  /*3180*/  @P0 LOP3.LUT R7, R8, R23, RZ, 0xfc, !PT ;  /* 0x0000001708070212 */ /* 0x000fe400078efcff */
[----:B------:R-:W-:-:S02]  /*3190*/  SHF.L.W.U32.HI R11, R11, 0x2, R6 ;  /* 0x000000020b0b7819 */ /* 0x000fc40000010e06 */
[----:B------:R-:W-:Y:S02]  /*31a0*/  IADD3 RZ, P0, PT, RZ, -R12, RZ ;  /* 0x8000000cffff7210 */ /* 0x000fe40007f1e0ff */
[----:B------:R-:W-:Y:S02]  /*31b0*/  LOP3.LUT R8, RZ, R17, RZ, 0x33, !PT ;  /* 0x00000011ff087212 */ /* 0x000fe400078e33ff */
[----:B------:R-:W-:Y:S02]  /*31c0*/  SHF.L.W.U32.HI R6, R6, 0x2, R7 ;  /* 0x0000000206067819 */ /* 0x000fe40000010e07 */
[----:B------:R-:W-:Y:S02]  /*31d0*/  LOP3.LUT R9, RZ, R11, RZ, 0x33, !PT ;  /* 0x0000000bff097212 */ /* 0x000fe400078e33ff */
[----:B------:R-:W-:Y:S02]  /*31e0*/  IADD3.X R10, P0, PT, RZ, R8, RZ, P0, !PT ;  /* 0x00000008ff0a7210 */ /* 0x000fe4000071e4ff */
[----:B------:R-:W-:-:S02]  /*31f0*/  LOP3.LUT R14, RZ, R6, RZ, 0x33, !PT ;  /* 0x00000006ff0e7212 */ /* 0x000fc400078e33ff */
[----:B------:R-:W-:Y:S02]  /*3200*/  IADD3.X R8, P1, PT, RZ, R9, RZ, P0, !PT ;  /* 0x00000009ff087210 */ /* 0x000fe4000073e4ff */
[----:B------:R-:W-:-:S03]  /*3210*/  ISETP.GT.U32.AND P2, PT, R11, -0x1, PT ;  /* 0xffffffff0b00780c */ /* 0x000fc60003f44070 */
[----:B------:R-:W-:Y:S01]  /*3220*/  IMAD.X R9, RZ, RZ, R14, P1 ;  /* 0x000000ffff097224 */ /* 0x000fe200008e060e */
[----:B------:R-:W-:-:S04]  /*3230*/  ISETP.GT.AND.EX P0, PT, R6, -0x1, PT, P2 ;  /* 0xffffffff0600780c */ /* 0x000fc80003f04320 */
[----:B------:R-:W-:Y:S02]  /*3240*/  SEL R9, R6, R9, P0 ;  /* 0x0000000906097207 */ /* 0x000fe40000000000 */
[----:B------:R-:W-:Y:S02]  /*3250*/  SEL R15, R11, R8, P0 ;  /* 0x000000080b0f7207 */ /* 0x000fe40000000000 */
[----:B------:R-:W-:Y:S02]  /*3260*/  ISETP.NE.U32.AND P1, PT, R9, RZ, PT ;  /* 0x000000ff0900720c */ /* 0x000fe40003f25070 */
[----:B------:R-:W-:Y:S02]  /*3270*/  SEL R17, R17, R10, P0 ;  /* 0x0000000a11117207 */ /* 0x000fe40000000000 */
[----:B------:R-:W-:Y:S01]  /*3280*/  SEL R11, R15, R9, !P1 ;  /* 0x000000090f0b7207 */ /* 0x000fe20004800000 */
[----:B------:R-:W-:-:S05]  /*3290*/  @!P0 IMAD.MOV R12, RZ, RZ, -R12 ;  /* 0x000000ffff0c8224 */ /* 0x000fca00078e0a0c */
[----:B------:R-:W0:Y:S02]  /*32a0*/  FLO.U32 R11, R11 ;  /* 0x0000000b000b7300 */ /* 0x000e2400000e0000 */
[C---:B0-----:R-:W-:Y:S02]  /*32b0*/  IADD3 R14, PT, PT, -R11.reuse, 0x1f, RZ ;  /* 0x0000001f0b0e7810 */ /* 0x041fe40007ffe1ff */
[----:B------:R-:W-:-:S03]  /*32c0*/  IADD3 R8, PT, PT, -R11, 0x3f, RZ ;  /* 0x0000003f0b087810 */ /* 0x000fc60007ffe1ff */
[----:B------:R-:W-:-:S05]  /*32d0*/  @P1 IMAD.MOV R8, RZ, RZ, R14 ;  /* 0x000000ffff081224 */ /* 0x000fca00078e020e */
[----:B------:R-:W-:-:S13]  /*32e0*/  ISETP.NE.AND P1, PT, R8, RZ, PT ;  /* 0x000000ff0800720c */ /* 0x000fda0003f25270 */
[----:B------:R-:W-:Y:S05]  /*32f0*/  @!P1 BRA `(.L_x_21) ;  /* 0x0000000000289947 */ /* 0x000fea0003800000 */
[----:B------:R-:W-:Y:S02]  /*3300*/  LOP3.LUT R10, R8, 0x3f, RZ, 0xc0, !PT ;  /* 0x0000003f080a7812 */ /* 0x000fe400078ec0ff */
[--C-:B------:R-:W-:Y:S02]  /*3310*/  SHF.R.U64 R12, R12, 0x1, R17.reuse ;  /* 0x000000010c0c7819 */ /* 0x100fe40000001211 */
[----:B------:R-:W-:Y:S02]  /*3320*/  SHF.R.U32.HI R14, RZ, 0x1, R17 ;  /* 0x00000001ff0e7819 */ /* 0x000fe40000011611 */
[----:B------:R-:W-:Y:S02]  /*3330*/  LOP3.LUT R11, R8, 0x3f, RZ, 0xc, !PT ;  /* 0x0000003f080b7812 */ /* 0x000fe400078e0cff */
[CC--:B------:R-:W-:Y:S02]  /*3340*/  SHF.L.U64.HI R16, R15.reuse, R10.reuse, R9 ;  /* 0x0000000a0f107219 */ /* 0x0c0fe40000010209 */
[----:B------:R-:W-:-:S02]  /*3350*/  SHF.L.U32 R10, R15, R10, RZ ;  /* 0x0000000a0f0a7219 */ /* 0x000fc400000006ff */
[-CC-:B------:R-:W-:Y:S02]  /*3360*/  SHF.R.U64 R9, R12, R11.reuse, R14.reuse ;  /* 0x0000000b0c097219 */ /* 0x180fe4000000120e */
[----:B------:R-:W-:Y:S02]  /*3370*/  SHF.R.U32.HI R11, RZ, R11, R14 ;  /* 0x0000000bff0b7219 */ /* 0x000fe4000001160e */
[----:B------:R-:W-:Y:S02]  /*3380*/  LOP3.LUT R15, R10, R9, RZ, 0xfc, !PT ;  /* 0x000000090a0f7212 */ /* 0x000fe400078efcff */
[----:B------:R-:W-:-:S07]  /*3390*/  LOP3.LUT R9, R16, R11, RZ, 0xfc, !PT ;  /* 0x0000000b10097212 */ /* 0x000fce00078efcff */
.L_x_21:
[----:B------:R-:W-:-:S04]  /*33a0*/  IMAD.WIDE.U32 R16, R15, 0x2168c235, RZ ;  /* 0x2168c2350f107825 */ /* 0x000fc800078e00ff */
[----:B------:R-:W-:Y:S01]  /*33b0*/  IMAD.MOV.U32 R10, RZ, RZ, R17 ;  /* 0x000000ffff0a7224 */ /* 0x000fe200078e0011 */
[----:B------:R-:W-:Y:S01]  /*33c0*/  IADD3 RZ, P1, PT, R16, R16, RZ ;  /* 0x0000001010ff7210 */ /* 0x000fe20007f3e0ff */
[----:B------:R-:W-:Y:S02]  /*33d0*/  IMAD.MOV.U32 R11, RZ, RZ, RZ ;  /* 0x000000ffff0b7224 */ /* 0x000fe400078e00ff */
[----:B------:R-:W-:-:S04]  /*33e0*/  IMAD.HI.U32 R12, R9, -0x36f0255e, RZ ;  /* 0xc90fdaa2090c7827 */ /* 0x000fc800078e00ff */
[----:B------:R-:W-:-:S04]  /*33f0*/  IMAD.WIDE.U32 R10, R15, -0x36f0255e, R10 ;  /* 0xc90fdaa20f0a7825 */ /* 0x000fc800078e000a */
[C---:B------:R-:W-:Y:S02]  /*3400*/  IMAD R15, R9.reuse, -0x36f0255e, RZ ;  /* 0xc90fdaa2090f7824 */ /* 0x040fe400078e02ff */
[----:B------:R-:W-:-:S04]  /*3410*/  IMAD.WIDE.U32 R10, P2, R9, 0x2168c235, R10 ;  /* 0x2168c235090a7825 */ /* 0x000fc8000784000a */
[----:B------:R-:W-:Y:S01]  /*3420*/  IMAD.X R9, RZ, RZ, R12, P2 ;  /* 0x000000ffff097224 */ /* 0x000fe200010e060c */
[----:B------:R-:W-:Y:S02]  /*3430*/  IADD3 R11, P2, PT, R15, R11, RZ ;  /* 0x0000000b0f0b7210 */ /* 0x000fe40007f5e0ff */
[----:B------:R-:W-:Y:S02]  /*3440*/  IADD3.X RZ, P1, PT, R10, R10, RZ, P1, !PT ;  /* 0x0000000a0aff7210 */ /* 0x000fe40000f3e4ff */
[C---:B------:R-:W-:Y:S01]  /*3450*/  ISETP.GT.U32.AND P3, PT, R11.reuse, RZ, PT ;  /* 0x000000ff0b00720c */ /* 0x040fe20003f64070 */
[----:B------:R-:W-:Y:S01]  /*3460*/  IMAD.X R9, RZ, RZ, R9, P2 ;  /* 0x000000ffff097224 */ /* 0x000fe200010e0609 */
[----:B------:R-:W-:-:S04]  /*3470*/  IADD3.X R10, P2, PT, R11, R11, RZ, P1, !PT ;  /* 0x0000000b0b0a7210 */ /* 0x000fc80000f5e4ff */
[C---:B------:R-:W-:Y:S01]  /*3480*/  ISETP.GT.AND.EX P1, PT, R9.reuse, RZ, PT, P3 ;  /* 0x000000ff0900720c */ /* 0x040fe20003f24330 */
[----:B------:R-:W-:-:S03]  /*3490*/  IMAD.X R12, R9, 0x1, R9, P2 ;  /* 0x00000001090c7824 */ /* 0x000fc600010e0609 */
[----:B------:R-:W-:Y:S02]  /*34a0*/  SEL R10, R10, R11, P1 ;  /* 0x0000000b0a0a7207 */ /* 0x000fe40000800000 */
[----:B------:R-:W-:Y:S02]  /*34b0*/  SEL R9, R12, R9, P1 ;  /* 0x000000090c097207 */ /* 0x000fe40000800000 */
[----:B------:R-:W-:Y:S02]  /*34c0*/  IADD3 R16, P2, PT, R10, 0x1, RZ ;  /* 0x000000010a107810 */ /* 0x000fe40007f5e0ff */
[----:B------:R-:W-:Y:S02]  /*34d0*/  SEL R11, RZ, 0xffffffff, !P1 ;  /* 0xffffffffff0b7807 */ /* 0x000fe40004800000 */
[----:B------:R-:W-:Y:S01]  /*34e0*/  LOP3.LUT P1, R13, R13, 0x80000000, RZ, 0xc0, !PT ;  /* 0x800000000d0d7812 */ /* 0x000fe2000782c0ff */
[----:B------:R-:W-:Y:S02]  /*34f0*/  IMAD.X R9, RZ, RZ, R9, P2 ;  /* 0x000000ffff097224 */ /* 0x000fe400010e0609 */
[----:B------:R-:W-:Y:S01]  /*3500*/  IMAD.IADD R8, R11, 0x1, -R8 ;  /* 0x000000010b087824 */ /* 0x000fe200078e0a08 */
[----:B------:R-:W-:-:S02]  /*3510*/  SHF.R.U32.HI R11, RZ, 0x1e, R7 ;  /* 0x0000001eff0b7819 */ /* 0x000fc40000011607 */
[----:B------:R-:W-:Y:S01]  /*3520*/  SHF.R.U64 R16, R16, 0xa, R9 ;  /* 0x0000000a10107819 */ /* 0x000fe20000001209 */
[----:B------:R-:W-:Y:S01]  /*3530*/  IMAD.SHL.U32 R8, R8, 0x100000, RZ ;  /* 0x0010000008087824 */ /* 0x000fe200078e00ff */
[----:B------:R-:W-:Y:S02]  /*3540*/  LEA.HI R6, R6, R11, RZ, 0x1 ;  /* 0x0000000b06067211 */ /* 0x000fe400078f08ff */
[----:B------:R-:W-:Y:S02]  /*3550*/  IADD3 R16, P2, PT, R16, 0x1, RZ ;  /* 0x0000000110107810 */ /* 0x000fe40007f5e0ff */
[----:B------:R-:W-:Y:S01]  /*3560*/  @!P0 LOP3.LUT R13, R13, 0x80000000, RZ, 0x3c, !PT ;  /* 0x800000000d0d8812 */ /* 0x000fe200078e3cff */
[----:B------:R-:W-:Y:S01]  /*3570*/  @P1 IMAD.MOV R6, RZ, RZ, -R6 ;  /* 0x000000ffff061224 */ /* 0x000fe200078e0a06 */
[----:B------:R-:W-:-:S04]  /*3580*/  LEA.HI.X R9, R9, RZ, RZ, 0x16, P2 ;  /* 0x000000ff09097211 */ /* 0x000fc800010fb4ff */
[--C-:B------:R-:W-:Y:S02]  /*3590*/  SHF.R.U64 R16, R16, 0x1, R9.reuse ;  /* 0x0000000110107819 */ /* 0x100fe40000001209 */
[----:B------:R-:W-:Y:S02]  /*35a0*/  SHF.R.U32.HI R7, RZ, 0x1, R9 ;  /* 0x00000001ff077819 */ /* 0x000fe40000011609 */
[----:B------:R-:W-:-:S04]  /*35b0*/  IADD3 R16, P2, P3, RZ, RZ, R16 ;  /* 0x000000ffff107210 */ /* 0x000fc80007b5e010 */
[----:B------:R-:W-:-:S04]  /*35c0*/  IADD3.X R8, PT, PT, R8, 0x3fe00000, R7, P2, P3 ;  /* 0x3fe0000008087810 */ /* 0x000fc800017e6407 */
[----:B------:R-:W-:-:S07]  /*35d0*/  LOP3.LUT R7, R8, R13, RZ, 0xfc, !PT ;  /* 0x0000000d08077212 */ /* 0x000fce00078efcff */
.L_x_18:
[----:B------:R-:W-:Y:S02]  /*35e0*/  IMAD.MOV.U32 R8, RZ, RZ, R6 ;  /* 0x000000ffff087224 */ /* 0x000fe400078e0006 */
[----:B------:R-:W-:Y:S02]  /*35f0*/  IMAD.MOV.U32 R17, RZ, RZ, R7 ;  /* 0x000000ffff117224 */ /* 0x000fe400078e0007 */
[----:B------:R-:W-:Y:S02]  /*3600*/  IMAD.MOV.U32 R6, RZ, RZ, R0 ;  /* 0x000000ffff067224 */ /* 0x000fe400078e0000 */
[----:B------:R-:W-:-:S04]  /*3610*/  IMAD.MOV.U32 R7, RZ, RZ, 0x0 ;  /* 0x00000000ff077424 */ /* 0x000fc800078e00ff */
[----:B------:R-:W-:Y:S05]  /*3620*/  RET.REL.NODEC R6 `(_Z22serialNeedleSimulationdPlll) ;  /* 0xffffffc806747950 */ /* 0x000fea0003c3ffff */
.L_x_22:
        /* <DEDUP_REMOVED lines=13> */
.L_x_44:


//--------------------- .text._Z24parallelNeedleSimulationdPill --------------------------
	.section	.text._Z24parallelNeedleSimulationdPill,"ax",@progbits
	.align	128
        .global         _Z24parallelNeedleSimulationdPill
        .type           _Z24parallelNeedleSimulationdPill,@function
        .size           _Z24parallelNeedleSimulationdPill,(.L_x_45 - _Z24parallelNeedleSimulationdPill)
        .other          _Z24parallelNeedleSimulationdPill,@"STO_CUDA_ENTRY STV_DEFAULT"
_Z24parallelNeedleSimulationdPill:
.text._Z24parallelNeedleSimulationdPill:
[----:B------:R-:W0:Y:S01]  /*0000*/  LDC R1, c[0x0][0x37c] ;  /* 0x0000df00ff017b82 */ /* 0x000e220000000800 */
[----:B------:R-:W1:Y:S01]  /*0010*/  S2R R0, SR_TID.X ;  /* 0x0000000000007919 */ /* 0x000e620000002100 */
[----:B------:R-:W2:Y:S01]  /*0020*/  LDCU UR5, c[0x0][0x374] ;  /* 0x00006e80ff0577ac */ /* 0x000ea20008000800 */
[----:B0-----:R-:W-:Y:S01]  /*0030*/  VIADD R1, R1, 0xffffffa8 ;  /* 0xffffffa801017836 */ /* 0x001fe20000000000 */
[----:B------:R-:W1:Y:S01]  /*0040*/  S2R R9, SR_CTAID.Z ;  /* 0x0000000000097919 */ /* 0x000e620000002700 */
[----:B------:R-:W0:Y:S01]  /*0050*/  LDCU UR4, c[0x0][0x378] ;  /* 0x00006f00ff0477ac */ /* 0x000e220008000800 */
[----:B------:R-:W3:Y:S01]  /*0060*/  S2R R3, SR_CTAID.Y ;  /* 0x0000000000037919 */ /* 0x000ee20000002600 */
[----:B------:R-:W0:Y:S01]  /*0070*/  LDCU UR6, c[0x0][0x360] ;  /* 0x00006c00ff0677ac */ /* 0x000e220008000800 */
[----:B------:R-:W2:Y:S01]  /*0080*/  S2R R2, SR_CTAID.X ;  /* 0x0000000000027919 */ /* 0x000ea20000002500 */
[----:B------:R-:W4:Y:S01]  /*0090*/  LDCU UR7, c[0x0][0x364] ;  /* 0x00006c80ff0777ac */ /* 0x000f220008000800 */
[----:B------:R-:W4:Y:S01]  /*00a0*/  S2R R5, SR_TID.Y ;  /* 0x0000000000057919 */ /* 0x000f220000002200 */
[----:B------:R-:W5:Y:S01]  /*00b0*/  LDCU.64 UR8, c[0x0][0x390] ;  /* 0x00007200ff0877ac */ /* 0x000f620008000a00 */
[----:B------:R-:W5:Y:S01]  /*00c0*/  S2R R7, SR_TID.Z ;  /* 0x0000000000077919 */ /* 0x000f620000002300 */
[----:B0-----:R-:W-:-:S02]  /*00d0*/  UIMAD UR4, UR4, UR6, URZ ;  /* 0x00000006040472a4 */ /* 0x001fc4000f8e02ff */
[----:B-1----:R-:W-:Y:S01]  /*00e0*/  IMAD R0, R9, UR6, R0 ;  /* 0x0000000609007c24 */ /* 0x002fe2000f8e0200 */
[----:B------:R-:W5:Y:S03]  /*00f0*/  LDCU UR6, c[0x0][0x368] ;  /* 0x00006d00ff0677ac */ /* 0x000f660008000800 */
[----:B---3--:R-:W-:Y:S02]  /*0100*/  IMAD R3, R3, UR4, R0 ;  /* 0x0000000403037c24 */ /* 0x008fe4000f8e0200 */
[----:B--2---:R-:W-:-:S04]  /*0110*/  IMAD R0, R2, UR5, RZ ;  /* 0x0000000502007c24 */ /* 0x004fc8000f8e02ff */
[----:B------:R-:W-:-:S04]  /*0120*/  IMAD R0, R0, UR4, R3 ;  /* 0x0000000400007c24 */ /* 0x000fc8000f8e0203 */
[----:B----4-:R-:W-:-:S04]  /*0130*/  IMAD R0, R0, UR7, R5 ;  /* 0x0000000700007c24 */ /* 0x010fc8000f8e0205 */
[----:B-----5:R-:W-:-:S05]  /*0140*/  IMAD R2, R0, UR6, R7 ;  /* 0x0000000600027c24 */ /* 0x020fca000f8e0207 */
[----:B------:R-:W-:-:S04]  /*0150*/  ISETP.GE.U32.AND P0, PT, R2, UR8, PT ;  /* 0x0000000802007c0c */ /* 0x000fc8000bf06070 */
[----:B------:R-:W-:-:S13]  /*0160*/  ISETP.GE.AND.EX P0, PT, RZ, UR9, PT, P0 ;  /* 0x00000009ff007c0c */ /* 0x000fda000bf06300 */
[----:B------:R-:W-:Y:S05]  /*0170*/  @P0 EXIT ;  /* 0x000000000000094d */ /* 0x000fea0003800000 */
[----:B------:R-:W0:Y:S02]  /*0180*/  LDCU.64 UR4, c[0x0][0x398] ;  /* 0x00007300ff0477ac */ /* 0x000e240008000a00 */
[----:B0-----:R-:W-:-:S05]  /*0190*/  IADD3 R13, P0, PT, R2, UR4, RZ ;  /* 0x00000004020d7c10 */ /* 0x001fca000ff1e0ff */
[----:B------:R-:W-:Y:S01]  /*01a0*/  IMAD.X R15, RZ, RZ, UR5, P0 ;  /* 0x00000005ff0f7e24 */ /* 0x000fe200080e06ff */
[----:B------:R-:W-:-:S06]  /*01b0*/  CS2R R4, SR_CLOCKLO ;  /* 0x0000000000047805 */ /* 0x000fcc0000015000 */
[----:B------:R-:W-:-:S05]  /*01c0*/  IADD3 R0, P0, PT, R4, R13, RZ ;  /* 0x0000000d04007210 */ /* 0x000fca0007f1e0ff */
[----:B------:R-:W-:Y:S01]  /*01d0*/  IMAD.X R3, R5, 0x1, R15, P0 ;  /* 0x0000000105037824 */ /* 0x000fe200000e060f */
[----:B------:R-:W-:Y:S02]  /*01e0*/  CS2R R10, SR_CLOCKLO ;  /* 0x00000000000a7805 */ /* 0x000fe40000015000 */
[----:B------:R-:W-:Y:S01]  /*01f0*/  LOP3.LUT R0, R0, 0xaad26b49, RZ, 0x3c, !PT ;  /* 0xaad26b4900007812 */ /* 0x000fe200078e3cff */
[----:B------:R-:W0:Y:S01]  /*0200*/  LDCU.64 UR6, c[0x0][0x358] ;  /* 0x00006b00ff0677ac */ /* 0x000e220008000a00 */
[----:B------:R-:W-:Y:S01]  /*0210*/  LOP3.LUT R3, R3, 0xf7dcefdd, RZ, 0x3c, !PT ;  /* 0xf7dcefdd03037812 */ /* 0x000fe200078e3cff */
[----:B------:R-:W-:Y:S02]  /*0220*/  BSSY.RECONVERGENT B0, `(.L_x_23) ;  /* 0x0000263000007945 */ /* 0x000fe40003800200 */
[----:B------:R-:W-:Y:S02]  /*0230*/  IMAD R0, R0, 0x4182bed5, RZ ;  /* 0x4182bed500007824 */ /* 0x000fe400078e02ff */
[----:B------:R-:W-:-:S02]  /*0240*/  IMAD R3, R3, -0x658354e5, RZ ;  /* 0x9a7cab1b03037824 */ /* 0x000fc400078e02ff */
[C---:B------:R-:W-:Y:S01]  /*0250*/  VIADD R7, R0.reuse, 0x583f19 ;  /* 0x00583f1900077836 */ /* 0x040fe20000000000 */
[C---:B------:R-:W-:Y:S01]  /*0260*/  LOP3.LUT R8, R0.reuse, 0x159a55e5, RZ, 0x3c, !PT ;  /* 0x159a55e500087812 */ /* 0x040fe200078e3cff */
[C---:B------:R-:W-:Y:S01]  /*0270*/  VIADD R5, R0.reuse, 0x75bcd15 ;  /* 0x075bcd1500057836 */ /* 0x040fe20000000000 */
[----:B------:R-:W-:Y:S01]  /*0280*/  IADD3 R4, PT, PT, R0, 0x64f0c9, R3 ;  /* 0x0064f0c900047810 */ /* 0x000fe20007ffe003 */
[C---:B------:R-:W-:Y:S01]  /*0290*/  VIADD R9, R3.reuse, 0x1f123bb5 ;  /* 0x1f123bb503097836 */ /* 0x040fe20000000000 */
[----:B------:R-:W-:Y:S02]  /*02a0*/  LOP3.LUT R6, R3, 0x5491333, RZ, 0x3c, !PT ;  /* 0x0549133303067812 */ /* 0x000fe400078e3cff */
[----:B------:R-:W-:Y:S01]  /*02b0*/  IADD3 R0, P0, PT, R10, R13, RZ ;  /* 0x0000000d0a007210 */ /* 0x000fe20007f1e0ff */
[----:B------:R1:W-:Y:S04]  /*02c0*/  STL.64 [R1], R4 ;  /* 0x0000000401007387 */ /* 0x0003e80000100a00 */
[----:B------:R1:W-:Y:S01]  /*02d0*/  STL.64 [R1+0x8], R8 ;  /* 0x0000080801007387 */ /* 0x0003e20000100a00 */
[----:B------:R-:W-:Y:S01]  /*02e0*/  IMAD.X R3, R11, 0x1, R15, P0 ;  /* 0x000000010b037824 */ /* 0x000fe200000e060f */
[----:B------:R-:W-:-:S02]  /*02f0*/  ISETP.NE.U32.AND P0, PT, R0, RZ, PT ;  /* 0x000000ff0000720c */ /* 0x000fc40003f05070 */
[----:B------:R1:W-:Y:S02]  /*0300*/  STL.64 [R1+0x10], R6 ;  /* 0x0000100601007387 */ /* 0x0003e40000100a00 */
[----:B------:R-:W-:-:S13]  /*0310*/  ISETP.NE.AND.EX P0, PT, R3, RZ, PT, P0 ;  /* 0x000000ff0300720c */ /* 0x000fda0003f05300 */
[----:B01----:R-:W-:Y:S05]  /*0320*/  @!P0 BRA `(.L_x_24) ;  /* 0x0000002400488947 */ /* 0x003fea0003800000 */
[----:B------:R-:W-:Y:S02]  /*0330*/  IMAD.MOV.U32 R13, RZ, RZ, R3 ;  /* 0x000000ffff0d7224 */ /* 0x000fe400078e0003 */
[----:B------:R-:W-:Y:S02]  /*0340*/  IMAD.MOV.U32 R12, RZ, RZ, R0 ;  /* 0x000000ffff0c7224 */ /* 0x000fe400078e0000 */
[----:B------:R-:W-:-:S07]  /*0350*/  IMAD.MOV.U32 R3, RZ, RZ, RZ ;  /* 0x000000ffff037224 */ /* 0x000fce00078e00ff */
.L_x_33:
[----:B------:R-:W-:Y:S01]  /*0360*/  LOP3.LUT R0, R12, 0x3, RZ, 0xc0, !PT ;  /* 0x000000030c007812 */ /* 0x000fe200078ec0ff */
[----:B------:R-:W-:Y:S03]  /*0370*/  BSSY.RECONVERGENT B1, `(.L_x_25) ;  /* 0x0000247000017945 */ /* 0x000fe60003800200 */
[----:B------:R-:W-:-:S04]  /*0380*/  ISETP.NE.U32.AND P0, PT, R0, RZ, PT ;  /* 0x000000ff0000720c */ /* 0x000fc80003f05070 */
[----:B------:R-:W-:-:S13]  /*0390*/  ISETP.NE.AND.EX P0, PT, RZ, RZ, PT, P0 ;  /* 0x000000ffff00720c */ /* 0x000fda0003f05300 */
[----:B0-----:R-:W-:Y:S05]  /*03a0*/  @!P0 BRA `(.L_x_26) ;  /* 0x00000024000c8947 */ /* 0x001fea0003800000 */
[----:B------:R-:W0:Y:S01]  /*03b0*/  LDC.64 R10, c[0x4][RZ] ;  /* 0x01000000ff0a7b82 */ /* 0x000e220000000a00 */
[----:B------:R-:W-:Y:S01]  /*03c0*/  IMAD.MOV.U32 R0, RZ, RZ, RZ ;  /* 0x000000ffff007224 */ /* 0x000fe200078e00ff */
[----:B------:R-:W-:Y:S02]  /*03d0*/  CS2R R6, SRZ ;  /* 0x0000000000067805 */ /* 0x000fe4000001ff00 */
[----:B------:R-:W-:Y:S01]  /*03e0*/  CS2R R8, SRZ ;  /* 0x0000000000087805 */ /* 0x000fe2000001ff00 */
[----:B------:R-:W-:Y:S02]  /*03f0*/  IMAD.MOV.U32 R5, RZ, RZ, RZ ;  /* 0x000000ffff057224 */ /* 0x000fe400078e00ff */
[----:B0-----:R-:W-:-:S07]  /*0400*/  IMAD.WIDE.U32 R10, R3, 0xc80, R10 ;  /* 0x00000c80030a7825 */ /* 0x001fce00078e000a */
.L_x_28:
[----:B------:R-:W-:-:S06]  /*0410*/  IMAD R16, R0, 0x4, R1 ;  /* 0x0000000400107824 */ /* 0x000fcc00078e0201 */
[----:B------:R-:W5:Y:S01]  /*0420*/  LDL R16, [R16+0x4] ;  /* 0x0000040010107983 */ /* 0x000f620000100800 */
[----:B------:R-:W-:-:S05]  /*0430*/  UMOV UR4, URZ ;  /* 0x000000ff00047c82 */ /* 0x000fca0008000000 */
.L_x_27:
[----:B-----5:R-:W-:Y:S01]  /*0440*/  SHF.R.U32.HI R21, RZ, UR4, R16 ;  /* 0x00000004ff157c19 */ /* 0x020fe20008011610 */
[----:B------:R-:W-:-:S03]  /*0450*/  IMAD.SHL.U32 R14, R0, 0x20, RZ ;  /* 0x00000020000e7824 */ /* 0x000fc600078e00ff */
[----:B------:R-:W-:Y:S01]  /*0460*/  LOP3.LUT R15, R21, 0x1, RZ, 0xc0, !PT ;  /* 0x00000001150f7812 */ /* 0x000fe200078ec0ff */
[----:B------:R-:W-:-:S03]  /*0470*/  VIADD R14, R14, UR4 ;  /* 0x000000040e0e7c36 */ /* 0x000fc60008000000 */
        /* <DEDUP_REMOVED lines=8> */
[----:B------:R-:W4:Y:S04]  /*0500*/  @P4 LDG.E R28, desc[UR6][R14.64+0x60] ;  /* 0x000060060e1c4981 */ /* 0x000f28000c1e1900 */
[----:B------:R-:W4:Y:S04]  /*0510*/  @!P0 LDG.E R18, desc[UR6][R14.64] ;  /* 0x000000060e128981 */ /* 0x000f28000c1e1900 */
[----:B------:R-:W4:Y:S04]  /*0520*/  @!P0 LDG.E R17, desc[UR6][R14.64+0x4] ;  /* 0x000004060e118981 */ /* 0x000f28000c1e1900 */
[----:B------:R-:W4:Y:S04]  /*0530*/  @P5 LDG.E R19, desc[UR6][R14.64+0x74] ;  /* 0x000074060e135981 */ /* 0x000f28000c1e1900 */
[----:B------:R-:W4:Y:S04]  /*0540*/  @P1 LDG.E R23, desc[UR6][R14.64+0x20] ;  /* 0x000020060e171981 */ /* 0x000f28000c1e1900 */
[----:B------:R-:W4:Y:S01]  /*0550*/  @P3 LDG.E R25, desc[UR6][R14.64+0x48] ;  /* 0x000048060e193981 */ /* 0x000f22000c1e1900 */
[----:B--2---:R-:W-:-:S03]  /*0560*/  @!P0 LOP3.LUT R7, R7, R20, RZ, 0x3c, !PT ;  /* 0x0000001407078212 */ /* 0x004fc600078e3cff */
[----:B------:R-:W2:Y:S01]  /*0570*/  @P1 LDG.E R20, desc[UR6][R14.64+0x14] ;  /* 0x000014060e141981 */ /* 0x000ea2000c1e1900 */
[----:B---3--:R-:W-:-:S03]  /*0580*/  @P1 LOP3.LUT R7, R7, R22, RZ, 0x3c, !PT ;  /* 0x0000001607071212 */ /* 0x008fc600078e3cff */
[----:B------:R-:W3:Y:S01]  /*0590*/  @P1 LDG.E R22, desc[UR6][R14.64+0x1c] ;  /* 0x00001c060e161981 */ /* 0x000ee2000c1e1900 */
[----:B----4-:R-:W-:-:S03]  /*05a0*/  @P2 LOP3.LUT R7, R7, R24, RZ, 0x3c, !PT ;  /* 0x0000001807072212 */ /* 0x010fc600078e3cff */
[----:B------:R-:W4:Y:S01]  /*05b0*/  @P2 LDG.E R24, desc[UR6][R14.64+0x28] ;  /* 0x000028060e182981 */ /* 0x000f22000c1e1900 */
[----:B------:R-:W-:-:S03]  /*05c0*/  @P3 LOP3.LUT R7, R7, R26, RZ, 0x3c, !PT ;  /* 0x0000001a07073212 */ /* 0x000fc600078e3cff */
[----:B------:R-:W3:Y:S01]  /*05d0*/  @P6 LDG.E R26, desc[UR6][R14.64+0x88] ;  /* 0x000088060e1a6981 */ /* 0x000ee2000c1e1900 */
[----:B------:R-:W-:Y:S02]  /*05e0*/  @P4 LOP3.LUT R7, R7, R28, RZ, 0x3c, !PT ;  /* 0x0000001c07074212 */ /* 0x000fe400078e3cff */
[----:B------:R-:W-:Y:S02]  /*05f0*/  @!P0 LOP3.LUT R5, R5, R18, RZ, 0x3c, !PT ;  /* 0x0000001205058212 */ /* 0x000fe400078e3cff */
[----:B------:R-:W3:Y:S01]  /*0600*/  @!P0 LDG.E R18, desc[UR6][R14.64+0x8] ;  /* 0x000008060e128981 */ /* 0x000ee2000c1e1900 */
[----:B------:R-:W-:-:S03]  /*0610*/  @!P0 LOP3.LUT R8, R8, R17, RZ, 0x3c, !PT ;  /* 0x0000001108088212 */ /* 0x000fc600078e3cff */
[----:B------:R-:W3:Y:S01]  /*0620*/  @!P0 LDG.E R17, desc[UR6][R14.64+0xc] ;  /* 0x00000c060e118981 */ /* 0x000ee2000c1e1900 */
[----:B------:R-:W-:-:S03]  /*0630*/  @P5 LOP3.LUT R7, R7, R19, RZ, 0x3c, !PT ;  /* 0x0000001307075212 */ /* 0x000fc600078e3cff */
[----:B------:R-:W3:Y:S01]  /*0640*/  @P1 LDG.E R19, desc[UR6][R14.64+0x18] ;  /* 0x000018060e131981 */ /* 0x000ee2000c1e1900 */
[----:B--2---:R-:W-:-:S03]  /*0650*/  @P1 LOP3.LUT R5, R5, R20, RZ, 0x3c, !PT ;  /* 0x0000001405051212 */ /* 0x004fc600078e3cff */
[----:B------:R-:W2:Y:S01]  /*0660*/  @P3 LDG.E R20, desc[UR6][R14.64+0x3c] ;  /* 0x00003c060e143981 */ /* 0x000ea2000c1e1900 */
[----:B----4-:R-:W-:-:S03]  /*0670*/  @P2 LOP3.LUT R5, R5, R24, RZ, 0x3c, !PT ;  /* 0x0000001805052212 */ /* 0x010fc600078e3cff */
[----:B------:R-:W4:Y:S01]  /*0680*/  @P4 LDG.E R24, desc[UR6][R14.64+0x50] ;  /* 0x000050060e184981 */ /* 0x000f22000c1e1900 */
[----:B---3--:R-:W-:-:S03]  /*0690*/  @!P0 LOP3.LUT R9, R9, R18, RZ, 0x3c, !PT ;  /* 0x0000001209098212 */ /* 0x008fc600078e3cff */
[----:B------:R-:W3:Y:S01]  /*06a0*/  @P2 LDG.E R18, desc[UR6][R14.64+0x30] ;  /* 0x000030060e122981 */ /* 0x000ee2000c1e1900 */
[----:B------:R-:W-:-:S03]  /*06b0*/  @!P0 LOP3.LUT R6, R6, R17, RZ, 0x3c, !PT ;  /* 0x0000001106068212 */ /* 0x000fc600078e3cff */
[----:B------:R-:W3:Y:S01]  /*06c0*/  @P2 LDG.E R17, desc[UR6][R14.64+0x2c] ;  /* 0x00002c060e112981 */ /* 0x000ee2000c1e1900 */
[----:B------:R-:W-:-:S03]  /*06d0*/  @P1 LOP3.LUT R8, R8, R19, RZ, 0x3c, !PT ;  /* 0x0000001308081212 */ /* 0x000fc600078e3cff */
[----:B------:R-:W3:Y:S01]  /*06e0*/  @P2 LDG.E R19, desc[UR6][R14.64+0x34] ;  /* 0x000034060e132981 */ /* 0x000ee2000c1e1900 */
[----:B------:R-:W-:Y:S02]  /*06f0*/  @P1 LOP3.LUT R9, R9, R22, RZ, 0x3c, !PT ;  /* 0x0000001609091212 */ /* 0x000fe400078e3cff */
[----:B------:R-:W-:Y:S01]  /*0700*/  @P1 LOP3.LUT R6, R6, R23, RZ, 0x3c, !PT ;  /* 0x0000001706061212 */ /* 0x000fe200078e3cff */
[----:B------:R-:W3:Y:S04]  /*0710*/  @P3 LDG.E R22, desc[UR6][R14.64+0x44] ;  /* 0x000044060e163981 */ /* 0x000ee8000c1e1900 */
        /* <DEDUP_REMOVED lines=11> */
[----:B------:R-:W-:Y:S02]  /*07d0*/  @P3 LOP3.LUT R9, R9, R22, RZ, 0x3c, !PT ;  /* 0x0000001609093212 */ /* 0x000fe400078e3cff */
[----:B------:R-:W-:Y:S01]  /*07e0*/  @P3 LOP3.LUT R6, R6, R25, RZ, 0x3c, !PT ;  /* 0x0000001906063212 */ /* 0x000fe200078e3cff */
[----:B------:R-:W3:Y:S01]  /*07f0*/  @P5 LDG.E R22, desc[UR6][R14.64+0x6c] ;  /* 0x00006c060e165981 */ /* 0x000ee2000c1e1900 */
[----:B------:R-:W-:-:S03]  /*0800*/  @P3 LOP3.LUT R8, R8, R23, RZ, 0x3c, !PT ;  /* 0x0000001708083212 */ /* 0x000fc600078e3cff */
[----:B------:R-:W3:Y:S04]  /*0810*/  @P5 LDG.E R23, desc[UR6][R14.64+0x68] ;  /* 0x000068060e175981 */ /* 0x000ee8000c1e1900 */
[----:B------:R-:W3:Y:S01]  /*0820*/  @P5 LDG.E R25, desc[UR6][R14.64+0x70] ;  /* 0x000070060e195981 */ /* 0x000ee2000c1e1900 */
[----:B------:R-:W-:Y:S02]  /*0830*/  LOP3.LUT P0, RZ, R21, 0x80, RZ, 0xc0, !PT ;  /* 0x0000008015ff7812 */ /* 0x000fe4000780c0ff */
[----:B--2---:R-:W-:-:S11]  /*0840*/  @P5 LOP3.LUT R5, R5, R20, RZ, 0x3c, !PT ;  /* 0x0000001405055212 */ /* 0x004fd600078e3cff */
        /* <DEDUP_REMOVED lines=15> */
[----:B------:R-:W-:Y:S02]  /*0940*/  @P6 LOP3.LUT R7, R7, R26, RZ, 0x3c, !PT ;  /* 0x0000001a07076212 */ /* 0x000fe400078e3cff */
[----:B--2---:R-:W-:Y:S02]  /*0950*/  @P0 LOP3.LUT R5, R5, R20, RZ, 0x3c, !PT ;  /* 0x0000001405050212 */ /* 0x004fe400078e3cff */
[----:B----4-:R-:W-:Y:S02]  /*0960*/  @P0 LOP3.LUT R7, R7, R24, RZ, 0x3c, !PT ;  /* 0x0000001807070212 */ /* 0x010fe400078e3cff */
[----:B---3--:R-:W-:Y:S02]  /*0970*/  @P6 LOP3.LUT R9, R9, R18, RZ, 0x3c, !PT ;  /* 0x0000001209096212 */ /* 0x008fe400078e3cff */
[----:B------:R-:W-:Y:S02]  /*0980*/  @P6 LOP3.LUT R8, R8, R17, RZ, 0x3c, !PT ;  /* 0x0000001108086212 */ /* 0x000fe400078e3cff */
[----:B------:R-:W-:-:S02]  /*0990*/  @P6 LOP3.LUT R6, R6, R19, RZ, 0x3c, !PT ;  /* 0x0000001306066212 */ /* 0x000fc400078e3cff */
[----:B------:R-:W-:Y:S02]  /*09a0*/  @P0 LOP3.LUT R9, R9, R22, RZ, 0x3c, !PT ;  /* 0x0000001609090212 */ /* 0x000fe400078e3cff */
[----:B------:R-:W-:Y:S02]  /*09b0*/  @P0 LOP3.LUT R8, R8, R23, RZ, 0x3c, !PT ;  /* 0x0000001708080212 */ /* 0x000fe400078e3cff */
[----:B------:R-:W-:Y:S02]  /*09c0*/  @P0 LOP3.LUT R6, R6, R25, RZ, 0x3c, !PT ;  /* 0x0000001906060212 */ /* 0x000fe400078e3cff */
[----:B------:R-:W-:-:S13]  /*09d0*/  R2P PR, R21.B1, 0x7f ;  /* 0x0000007f15007804 */ /* 0x000fda0000001000 */
[----:B------:R-:W2:Y:S04]  /*09e0*/  @P0 LDG.E R18, desc[UR6][R14.64+0xa0] ;  /* 0x0000a0060e120981 */ /* 0x000ea8000c1e1900 */
[----:B------:R-:W3:Y:S04]  /*09f0*/  @P0 LDG.E R17, desc[UR6][R14.64+0xa4] ;  /* 0x0000a4060e110981 */ /* 0x000ee8000c1e1900 */
[----:B------:R-:W4:Y:S04]  /*0a00*/  @P0 LDG.E R20, desc[UR6][R14.64+0xa8] ;  /* 0x0000a8060e140981 */ /* 0x000f28000c1e1900 */
[----:B------:R-:W4:Y:S04]  /*0a10*/  @P0 LDG.E R19, desc[UR6][R14.64+0xac] ;  /* 0x0000ac060e130981 */ /* 0x000f28000c1e1900 */
[----:B------:R-:W4:Y:S04]  /*0a20*/  @P0 LDG.E R22, desc[UR6][R14.64+0xb0] ;  /* 0x0000b0060e160981 */ /* 0x000f28000c1e1900 */
[----:B------:R-:W4:Y:S04]  /*0a30*/  @P1 LDG.E R24, desc[UR6][R14.64+0xb4] ;  /* 0x0000b4060e181981 */ /* 0x000f28000c1e1900 */
        /* <DEDUP_REMOVED lines=12> */
[----:B------:R-:W-:Y:S02]  /*0b00*/  @P0 LOP3.LUT R7, R7, R22, RZ, 0x3c, !PT ;  /* 0x0000001607070212 */ /* 0x000fe400078e3cff */
[----:B------:R-:W-:Y:S01]  /*0b10*/  LOP3.LUT P0, RZ, R21, 0x8000, RZ, 0xc0, !PT ;  /* 0x0000800015ff7812 */ /* 0x000fe2000780c0ff */
[----:B------:R-:W4:Y:S01]  /*0b20*/  @P2 LDG.E R22, desc[UR6][R14.64+0xd0] ;  /* 0x0000d0060e162981 */ /* 0x000f22000c1e1900 */
[----:B------:R-:W-:-:S03]  /*0b30*/  @P1 LOP3.LUT R5, R5, R24, RZ, 0x3c, !PT ;  /* 0x0000001805051212 */ /* 0x000fc600078e3cff */
[----:B------:R-:W4:Y:S01]  /*0b40*/  @P3 LDG.E R21, desc[UR6][R14.64+0xe0] ;  /* 0x0000e0060e153981 */ /* 0x000f22000c1e1900 */
[----:B------:R-:W-:-:S03]  /*0b50*/  @P1 LOP3.LUT R9, R9, R26, RZ, 0x3c, !PT ;  /* 0x0000001a09091212 */ /* 0x000fc600078e3cff */
[----:B------:R-:W4:Y:S01]  /*0b60*/  @P2 LDG.E R24, desc[UR6][R14.64+0xd8] ;  /* 0x0000d8060e182981 */ /* 0x000f22000c1e1900 */
[----:B------:R-:W-:-:S03]  /*0b70*/  @P1 LOP3.LUT R8, R8, R23, RZ, 0x3c, !PT ;  /* 0x0000001708081212 */ /* 0x000fc600078e3cff */
[----:B------:R-:W4:Y:S01]  /*0b80*/  @P3 LDG.E R26, desc[UR6][R14.64+0xdc] ;  /* 0x0000dc060e1a3981 */ /* 0x000f22000c1e1900 */
[----:B------:R-:W-:-:S03]  /*0b90*/  @P1 LOP3.LUT R7, R7, R28, RZ, 0x3c, !PT ;  /* 0x0000001c07071212 */ /* 0x000fc600078e3cff */
[----:B------:R-:W4:Y:S04]  /*0ba0*/  @P3 LDG.E R28, desc[UR6][R14.64+0xe4] ;  /* 0x0000e4060e1c3981 */ /* 0x000f28000c1e1900 */
[----:B------:R-:W4:Y:S01]  /*0bb0*/  @P3 LDG.E R23, desc[UR6][R14.64+0xe8] ;  /* 0x0000e8060e173981 */ /* 0x000f22000c1e1900 */
[----:B--2---:R-:W-:-:S03]  /*0bc0*/  @P2 LOP3.LUT R5, R5, R18, RZ, 0x3c, !PT ;  /* 0x0000001205052212 */ /* 0x004fc600078e3cff */
[----:B------:R-:W2:Y:S01]  /*0bd0*/  @P4 LDG.E R18, desc[UR6][R14.64+0xf0] ;  /* 0x0000f0060e124981 */ /* 0x000ea2000c1e1900 */
[----:B---3--:R-:W-:Y:S02]  /*0be0*/  @P2 LOP3.LUT R8, R8, R17, RZ, 0x3c, !PT ;  /* 0x0000001108082212 */ /* 0x008fe400078e3cff */
[----:B------:R-:W-:Y:S01]  /*0bf0*/  @P1 LOP3.LUT R6, R6, R25, RZ, 0x3c, !PT ;  /* 0x0000001906061212 */ /* 0x000fe200078e3cff */
[----:B------:R-:W3:Y:S03]  /*0c00*/  @P5 LDG.E R17, desc[UR6][R14.64+0x110] ;  /* 0x000110060e115981 */ /* 0x000ee6000c1e1900 */
[----:B----4-:R-:W-:Y:S02]  /*0c10*/  @P2 LOP3.LUT R6, R6, R19, RZ, 0x3c, !PT ;  /* 0x0000001306062212 */ /* 0x010fe400078e3cff */
[----:B------:R-:W4:Y:S01]  /*0c20*/  @P4 LDG.E R19, desc[UR6][R14.64+0xf4] ;  /* 0x0000f4060e134981 */ /* 0x000f22000c1e1900 */
        /* <DEDUP_REMOVED lines=12> */
[----:B--2---:R-:W-:-:S03]  /*0cf0*/  @P4 LOP3.LUT R5, R5, R18, RZ, 0x3c, !PT ;  /* 0x0000001205054212 */ /* 0x004fc600078e3cff */
[----:B------:R-:W2:Y:S01]  /*0d00*/  @P5 LDG.E R18, desc[UR6][R14.64+0x114] ;  /* 0x000114060e125981 */ /* 0x000ea2000c1e1900 */
[----:B------:R-:W-:-:S03]  /*0d10*/  @P3 LOP3.LUT R7, R7, R20, RZ, 0x3c, !PT ;  /* 0x0000001407073212 */ /* 0x000fc600078e3cff */
[----:B------:R-:W2:Y:S01]  /*0d20*/  @P6 LDG.E R20, desc[UR6][R14.64+0x118] ;  /* 0x000118060e146981 */ /* 0x000ea2000c1e1900 */
[----:B----4-:R-:W-:-:S03]  /*0d30*/  @P4 LOP3.LUT R8, R8, R19, RZ, 0x3c, !PT ;  /* 0x0000001308084212 */ /* 0x010fc600078e3cff */
[----:B------:R-:W4:Y:S01]  /*0d40*/  @P6 LDG.E R19, desc[UR6][R14.64+0x11c] ;  /* 0x00011c060e136981 */ /* 0x000f22000c1e1900 */
[----:B---3--:R-:W-:-:S03]  /*0d50*/  @P4 LOP3.LUT R9, R9, R22, RZ, 0x3c, !PT ;  /* 0x0000001609094212 */ /* 0x008fc600078e3cff */
[----:B------:R-:W3:Y:S01]  /*0d60*/  @P6 LDG.E R22, desc[UR6][R14.64+0x120] ;  /* 0x000120060e166981 */ /* 0x000ee2000c1e1900 */
[----:B------:R-:W-:-:S03]  /*0d70*/  @P4 LOP3.LUT R6, R6, R21, RZ, 0x3c, !PT ;  /* 0x0000001506064212 */ /* 0x000fc600078e3cff */
[----:B------:R-:W3:Y:S01]  /*0d80*/  @P0 LDG.E R21, desc[UR6][R14.64+0x130] ;  /* 0x000130060e150981 */ /* 0x000ee2000c1e1900 */
[----:B------:R-:W-:Y:S02]  /*0d90*/  @P4 LOP3.LUT R7, R7, R24, RZ, 0x3c, !PT ;  /* 0x0000001807074212 */ /* 0x000fe400078e3cff */
[----:B------:R-:W-:Y:S01]  /*0da0*/  @P5 LOP3.LUT R6, R6, R17, RZ, 0x3c, !PT ;  /* 0x0000001106065212 */ /* 0x000fe200078e3cff */
[----:B------:R-:W3:Y:S01]  /*0db0*/  @P6 LDG.E R24, desc[UR6][R14.64+0x128] ;  /* 0x000128060e186981 */ /* 0x000ee2000c1e1900 */
[----:B------:R-:W-:-:S03]  /*0dc0*/  @P5 LOP3.LUT R5, R5, R26, RZ, 0x3c, !PT ;  /* 0x0000001a05055212 */ /* 0x000fc600078e3cff */
[----:B------:R-:W3:Y:S01]  /*0dd0*/  @P6 LDG.E R17, desc[UR6][R14.64+0x124] ;  /* 0x000124060e116981 */ /* 0x000ee2000c1e1900 */
[----:B------:R-:W-:-:S03]  /*0de0*/  @P5 LOP3.LUT R9, R9, R28, RZ, 0x3c, !PT ;  /* 0x0000001c09095212 */ /* 0x000fc600078e3cff */
[----:B------:R-:W3:Y:S01]  /*0df0*/  @P0 LDG.E R26, desc[UR6][R14.64+0x12c] ;  /* 0x00012c060e1a0981 */ /* 0x000ee2000c1e1900 */
[----:B------:R-:W-:-:S03]  /*0e00*/  @P5 LOP3.LUT R8, R8, R23, RZ, 0x3c, !PT ;  /* 0x0000001708085212 */ /* 0x000fc600078e3cff */
[----:B------:R-:W3:Y:S04]  /*0e10*/  @P0 LDG.E R28, desc[UR6][R14.64+0x13c] ;  /* 0x00013c060e1c0981 */ /* 0x000ee8000c1e1900 */
[----:B------:R-:W3:Y:S01]  /*0e20*/  @P0 LDG.E R23, desc[UR6][R14.64+0x138] ;  /* 0x000138060e170981 */ /* 0x000ee2000c1e1900 */
[----:B--2---:R-:W-:-:S03]  /*0e30*/  @P5 LOP3.LUT R7, R7, R18, RZ, 0x3c, !PT ;  /* 0x0000001207075212 */ /* 0x004fc600078e3cff */
[----:B------:R-:W2:Y:S01]  /*0e40*/  @P0 LDG.E R18, desc[UR6][R14.64+0x134] ;  /* 0x000134060e120981 */ /* 0x000ea2000c1e1900 */
[----:B------:R-:W-:-:S04]  /*0e50*/  UIADD3 UR4, UPT, UPT, UR4, 0x10, URZ ;  /* 0x0000001004047890 */ /* 0x000fc8000fffe0ff */
[----:B------:R-:W-:Y:S01]  /*0e60*/  UISETP.NE.AND UP0, UPT, UR4, 0x20, UPT ;  /* 0x000000200400788c */ /* 0x000fe2000bf05270 */
[----:B------:R-:W-:Y:S02]  /*0e70*/  @P6 LOP3.LUT R5, R5, R20, RZ, 0x3c, !PT ;  /* 0x0000001405056212 */ /* 0x000fe400078e3cff */
[----:B----4-:R-:W-:Y:S02]  /*0e80*/  @P6 LOP3.LUT R8, R8, R19, RZ, 0x3c, !PT ;  /* 0x0000001308086212 */ /* 0x010fe400078e3cff */
[----:B---3--:R-:W-:Y:S02]  /*0e90*/  @P6 LOP3.LUT R9, R9, R22, RZ, 0x3c, !PT ;  /* 0x0000001609096212 */ /* 0x008fe400078e3cff */
[----:B------:R-:W-:Y:S02]  /*0ea0*/  @P0 LOP3.LUT R8, R8, R21, RZ, 0x3c, !PT ;  /* 0x0000001508080212 */ /* 0x000fe400078e3cff */
[----:B------:R-:W-:Y:S02]  /*0eb0*/  @P6 LOP3.LUT R7, R7, R24, RZ, 0x3c, !PT ;  /* 0x0000001807076212 */ /* 0x000fe400078e3cff */
[----:B------:R-:W-:-:S02]  /*0ec0*/  @P6 LOP3.LUT R6, R6, R17, RZ, 0x3c, !PT ;  /* 0x0000001106066212 */ /* 0x000fc400078e3cff */
[----:B------:R-:W-:Y:S02]  /*0ed0*/  @P0 LOP3.LUT R5, R5, R26, RZ, 0x3c, !PT ;  /* 0x0000001a05050212 */ /* 0x000fe400078e3cff */
[----:B------:R-:W-:Y:S02]  /*0ee0*/  @P0 LOP3.LUT R7, R7, R28, RZ, 0x3c, !PT ;  /* 0x0000001c07070212 */ /* 0x000fe400078e3cff */
[----:B------:R-:W-:Y:S02]  /*0ef0*/  @P0 LOP3.LUT R6, R6, R23, RZ, 0x3c, !PT ;  /* 0x0000001706060212 */ /* 0x000fe400078e3cff */
[----:B--2---:R-:W-:Y:S01]  /*0f00*/  @P0 LOP3.LUT R9, R9, R18, RZ, 0x3c, !PT ;  /* 0x0000001209090212 */ /* 0x004fe200078e3cff */
[----:B------:R-:W-:Y:S06]  /*0f10*/  BRA.U UP0, `(.L_x_27) ;  /* 0xfffffff500487547 */ /* 0x000fec000b83ffff */
[----:B------:R-:W-:-:S05]  /*0f20*/  VIADD R0, R0, 0x1 ;  /* 0x0000000100007836 */ /* 0x000fca0000000000 */
[----:B------:R-:W-:-:S13]  /*0f30*/  ISETP.NE.AND P0, PT, R0, 0x5, PT ;  /* 0x000000050000780c */ /* 0x000fda0003f05270 */
[----:B------:R-:W-:Y:S05]  /*0f40*/  @P0 BRA `(.L_x_28) ;  /* 0xfffffff400300947 */ /* 0x000fea000383ffff */
[----:B------:R-:W-:Y:S01]  /*0f50*/  LOP3.LUT R0, R12, 0x3, RZ, 0xc0, !PT ;  /* 0x000000030c007812 */ /* 0x000fe200078ec0ff */
[----:B------:R0:W-:Y:S03]  /*0f60*/  STL.64 [R1+0x8], R8 ;  /* 0x0000080801007387 */ /* 0x0001e60000100a00 */
[----:B------:R-:W-:Y:S01]  /*0f70*/  ISETP.NE.U32.AND P0, PT, R0, 0x1, PT ;  /* 0x000000010000780c */ /* 0x000fe20003f05070 */
[----:B------:R0:W-:Y:S03]  /*0f80*/  STL.64 [R1+0x10], R6 ;  /* 0x0000100601007387 */ /* 0x0001e60000100a00 */
[----:B------:R-:W-:Y:S01]  /*0f90*/  ISETP.NE.AND.EX P0, PT, RZ, RZ, PT, P0 ;  /* 0x000000ffff00720c */ /* 0x000fe20003f05300 */
[----:B------:R0:W-:-:S12]  /*0fa0*/  STL [R1+0x4], R5 ;  /* 0x0000040501007387 */ /* 0x0001d80000100800 */
[----:B0-----:R-:W-:Y:S05]  /*0fb0*/  @!P0 BRA `(.L_x_26) ;  /* 0x0000001800088947 */ /* 0x001fea0003800000 */
[----:B------:R-:W-:Y:S01]  /*0fc0*/  UMOV UR4, URZ ;  /* 0x000000ff00047c82 */ /* 0x000fe20008000000 */
[----:B------:R-:W-:Y:S01]  /*0fd0*/  UMOV UR5, URZ ;  /* 0x000000ff00057c82 */ /* 0x000fe20008000000 */
[----:B------:R-:W-:Y:S02]  /*0fe0*/  IMAD.MOV.U32 R0, RZ, RZ, RZ ;  /* 0x000000ffff007224 */ /* 0x000fe400078e00ff */
[----:B------:R-:W-:Y:S02]  /*0ff0*/  IMAD.MOV.U32 R6, RZ, RZ, RZ ;  /* 0x000000ffff067224 */ /* 0x000fe400078e00ff */
[----:B------:R-:W-:Y:S02]  /*1000*/  IMAD.MOV.U32 R9, RZ, RZ, RZ ;  /* 0x000000ffff097224 */ /* 0x000fe400078e00ff */
[----:B------:R-:W-:Y:S02]  /*1010*/  IMAD.MOV.U32 R5, RZ, RZ, RZ ;  /* 0x000000ffff057224 */ /* 0x000fe400078e00ff */
[----:B------:R-:W-:-:S02]  /*1020*/  IMAD.U32 R7, RZ, RZ, UR4 ;  /* 0x00000004ff077e24 */ /* 0x000fc4000f8e00ff */
[----:B------:R-:W-:-:S07]  /*1030*/  IMAD.U32 R8, RZ, RZ, UR5 ;  /* 0x00000005ff087e24 */ /* 0x000fce000f8e00ff */
.L_x_30:
[----:B------:R-:W-:-:S06]  /*1040*/  IMAD R16, R0, 0x4, R1 ;  /* 0x0000000400107824 */ /* 0x000fcc00078e0201 */
[----:B------:R-:W5:Y:S01]  /*1050*/  LDL R16, [R16+0x4] ;  /* 0x0000040010107983 */ /* 0x000f620000100800 */
[----:B------:R-:W-:-:S05]  /*1060*/  UMOV UR4, URZ ;  /* 0x000000ff00047c82 */ /* 0x000fca0008000000 */
.L_x_29:
        /* <DEDUP_REMOVED lines=178> */
[----:B------:R0:W-:Y:S03]  /*1b90*/  STL [R1+0x4], R5 ;  /* 0x0000040501007387 */ /* 0x0001e60000100800 */
[----:B------:R-:W-:Y:S01]  /*1ba0*/  ISETP.NE.U32.AND P0, PT, R0, 0x3, PT ;  /* 0x000000030000780c */ /* 0x000fe20003f05070 */
[----:B------:R0:W-:Y:S03]  /*1bb0*/  STL.64 [R1+0x8], R8 ;  /* 0x0000080801007387 */ /* 0x0001e60000100a00 */
[----:B------:R-:W-:Y:S01]  /*1bc0*/  ISETP.NE.AND.EX P0, PT, RZ, RZ, PT, P0 ;  /* 0x000000ffff00720c */ /* 0x000fe20003f05300 */
[----:B------:R0:W-:-:S12]  /*1bd0*/  STL.64 [R1+0x10], R6 ;  /* 0x0000100601007387 */ /* 0x0001d80000100a00 */
[----:B0-----:R-:W-:Y:S05]  /*1be0*/  @P0 BRA `(.L_x_26) ;  /* 0x0000000800fc0947 */ /* 0x001fea0003800000 */
        /* <DEDUP_REMOVED lines=8> */
.L_x_32:
[----:B------:R-:W-:-:S06]  /*1c70*/  IMAD R16, R0, 0x4, R1 ;  /* 0x0000000400107824 */ /* 0x000fcc00078e0201 */
[----:B------:R-:W5:Y:S01]  /*1c80*/  LDL R16, [R16+0x4] ;  /* 0x0000040010107983 */ /* 0x000f620000100800 */
[----:B------:R-:W-:-:S05]  /*1c90*/  UMOV UR4, URZ ;  /* 0x000000ff00047c82 */ /* 0x000fca0008000000 */
.L_x_31:
        /* <DEDUP_REMOVED lines=177> */
[----:B------:R0:W-:Y:S04]  /*27b0*/  STL [R1+0x4], R5 ;  /* 0x0000040501007387 */ /* 0x0001e80000100800 */
[----:B------:R0:W-:Y:S04]  /*27c0*/  STL.64 [R1+0x8], R8 ;  /* 0x0000080801007387 */ /* 0x0001e80000100a00 */
[----:B------:R0:W-:Y:S02]  /*27d0*/  STL.64 [R1+0x10], R6 ;  /* 0x0000100601007387 */ /* 0x0001e40000100a00 */
.L_x_26:
[----:B------:R-:W-:Y:S05]  /*27e0*/  BSYNC.RECONVERGENT B1 ;  /* 0x0000000000017941 */ /* 0x000fea0003800200 */
.L_x_25:
[C---:B------:R-:W-:Y:S01]  /*27f0*/  ISETP.GT.U32.AND P0, PT, R12.reuse, 0x3, PT ;  /* 0x000000030c00780c */ /* 0x040fe20003f04070 */
[----:B------:R-:W-:Y:S01]  /*2800*/  VIADD R3, R3, 0x1 ;  /* 0x0000000103037836 */ /* 0x000fe20000000000 */
[--C-:B------:R-:W-:Y:S02]  /*2810*/  SHF.R.U64 R12, R12, 0x2, R13.reuse ;  /* 0x000000020c0c7819 */ /* 0x100fe4000000120d */
[----:B------:R-:W-:Y:S02]  /*2820*/  ISETP.GT.U32.AND.EX P0, PT, R13, RZ, PT, P0 ;  /* 0x000000ff0d00720c */ /* 0x000fe40003f04100 */
[----:B------:R-:W-:-:S11]  /*2830*/  SHF.R.U32.HI R13, RZ, 0x2, R13 ;  /* 0x00000002ff0d7819 */ /* 0x000fd6000001160d */
[----:B------:R-:W-:Y:S05]  /*2840*/  @P0 BRA `(.L_x_33) ;  /* 0xffffffd800c40947 */ /* 0x000fea000383ffff */
.L_x_24:
[----:B------:R-:W-:Y:S05]  /*2850*/  BSYNC.RECONVERGENT B0 ;  /* 0x0000000000007941 */ /* 0x000fea0003800200 */
.L_x_23:
[----:B------:R-:W-:Y:S01]  /*2860*/  SHF.R.U32.HI R0, RZ, 0x2, R5 ;  /* 0x00000002ff007819 */ /* 0x000fe20000011605 */
[----:B------:R-:W-:Y:S01]  /*2870*/  IMAD.SHL.U32 R3, R7, 0x10, RZ ;  /* 0x0000001007037824 */ /* 0x000fe200078e00ff */
[----:B0-----:R-:W-:Y:S01]  /*2880*/  SHF.R.U32.HI R9, RZ, 0x2, R8 ;  /* 0x00000002ff097819 */ /* 0x001fe20000011608 */
[----:B------:R-:W-:Y:S01]  /*2890*/  UMOV UR4, 0x54442d18 ;  /* 0x54442d1800047882 */ /* 0x000fe20000000000 */
[----:B------:R-:W-:Y:S01]  /*28a0*/  LOP3.LUT R0, R0, R5, RZ, 0x3c, !PT ;  /* 0x0000000500007212 */ /* 0x000fe200078e3cff */
[----:B------:R-:W-:Y:S01]  /*28b0*/  UMOV UR5, 0x400921fb ;  /* 0x400921fb00057882 */ /* 0x000fe20000000000 */
[----:B------:R-:W-:Y:S01]  /*28c0*/  LOP3.LUT R9, R9, R8, RZ, 0x3c, !PT ;  /* 0x0000000809097212 */ /* 0x000fe200078e3cff */
[----:B------:R-:W-:Y:S02]  /*28d0*/  BSSY.RECONVERGENT B0, `(.L_x_34) ;  /* 0x000002c000007945 */ /* 0x000fe40003800200 */
[----:B------:R-:W-:-:S05]  /*28e0*/  IMAD.SHL.U32 R5, R0, 0x2, RZ ;  /* 0x0000000200057824 */ /* 0x000fca00078e00ff */
[----:B------:R-:W-:Y:S01]  /*28f0*/  LOP3.LUT R0, R0, R5, R3, 0x96, !PT ;  /* 0x0000000500007212 */ /* 0x000fe200078e9603 */
[----:B------:R-:W-:-:S03]  /*2900*/  IMAD.SHL.U32 R5, R9, 0x2, RZ ;  /* 0x0000000209057824 */ /* 0x000fc600078e00ff */
[----:B------:R-:W-:-:S05]  /*2910*/  LOP3.LUT R3, R0, R7, RZ, 0x3c, !PT ;  /* 0x0000000700037212 */ /* 0x000fca00078e3cff */
[----:B------:R-:W-:-:S05]  /*2920*/  IMAD.SHL.U32 R0, R3, 0x10, RZ ;  /* 0x0000001003007824 */ /* 0x000fca00078e00ff */
[----:B------:R-:W-:-:S04]  /*2930*/  LOP3.LUT R0, R9, R5, R0, 0x96, !PT ;  /* 0x0000000509007212 */ /* 0x000fc800078e9600 */
[----:B------:R-:W-:Y:S01]  /*2940*/  LOP3.LUT R5, R0, R3, RZ, 0x3c, !PT ;  /* 0x0000000300057212 */ /* 0x000fe200078e3cff */
[----:B------:R-:W-:Y:S01]  /*2950*/  IMAD.MOV.U32 R0, RZ, RZ, 0x2f800000 ;  /* 0x2f800000ff007424 */ /* 0x000fe200078e00ff */
[C---:B------:R-:W-:Y:S02]  /*2960*/  IADD3 R3, PT, PT, R4.reuse, 0x587c5, R3 ;  /* 0x000587c504037810 */ /* 0x040fe40007ffe003 */
[----:B------:R-:W-:Y:S02]  /*2970*/  IADD3 R5, PT, PT, R4, 0xb0f8a, R5 ;  /* 0x000b0f8a04057810 */ /* 0x000fe40007ffe005 */
[----:B------:R-:W-:Y:S02]  /*2980*/  I2FP.F32.U32 R3, R3 ;  /* 0x0000000300037245 */ /* 0x000fe40000201000 */
[----:B------:R-:W-:-:S03]  /*2990*/  I2FP.F32.U32 R5, R5 ;  /* 0x0000000500057245 */ /* 0x000fc60000201000 */
[-C--:B------:R-:W-:Y:S02]  /*29a0*/  FFMA R3, R3, R0.reuse, 1.1641532182693481445e-10 ;  /* 0x2f00000003037423 */ /* 0x080fe40000000000 */
[----:B------:R-:W-:Y:S02]  /*29b0*/  FFMA R5, R5, R0, 1.1641532182693481445e-10 ;  /* 0x2f00000005057423 */ /* 0x000fe40000000000 */
[----:B------:R-:W-:Y:S08]  /*29c0*/  F2F.F64.F32 R12, R3 ;  /* 0x00000003000c7310 */ /* 0x000ff00000201800 */
[----:B------:R-:W0:Y:S02]  /*29d0*/  F2F.F64.F32 R6, R5 ;  /* 0x0000000500067310 */ /* 0x000e240000201800 */
[----:B0-----:R-:W-:-:S08]  /*29e0*/  DMUL R6, R6, UR4 ;  /* 0x0000000406067c28 */ /* 0x001fd00008000000 */
[----:B------:R-:W-:-:S08]  /*29f0*/  DMUL R6, R6, 0.5 ;  /* 0x3fe0000006067828 */ /* 0x000fd00000000000 */
[----:B------:R-:W-:-:S14]  /*2a00*/  DSETP.NEU.AND P0, PT, R6, +INF , PT ;  /* 0x7ff000000600742a */ /* 0x000fdc0003f0d000 */
[----:B------:R-:W-:Y:S01]  /*2a10*/  @!P0 DMUL R14, RZ, +INF ;  /* 0x7ff00000ff0e8828 */ /* 0x000fe20000000000 */
[----:B------:R-:W-:Y:S01]  /*2a20*/  @!P0 IMAD.MOV.U32 R0, RZ, RZ, RZ ;  /* 0x000000ffff008224 */ /* 0x000fe200078e00ff */
[----:B------:R-:W-:Y:S09]  /*2a30*/  @!P0 BRA `(.L_x_35) ;  /* 0x0000000000548947 */ /* 0x000ff20003800000 */
        /* <DEDUP_REMOVED lines=17> */
[----:B------:R-:W-:Y:S05]  /*2b50*/  CALL.REL.NOINC `($_Z24parallelNeedleSimulationdPill$__internal_trig_reduction_slowpathd) ;  /* 0x0000000000d07944 */ /* 0x000fea0003c00000 */
[----:B------:R-:W-:Y:S02]  /*2b60*/  IMAD.MOV.U32 R0, RZ, RZ, R8 ;  /* 0x000000ffff007224 */ /* 0x000fe400078e0008 */
[----:B------:R-:W-:Y:S02]  /*2b70*/  IMAD.MOV.U32 R14, RZ, RZ, R10 ;  /* 0x000000ffff0e7224 */ /* 0x000fe400078e000a */
[----:B------:R-:W-:-:S07]  /*2b80*/  IMAD.MOV.U32 R15, RZ, RZ, R11 ;  /* 0x000000ffff0f7224 */ /* 0x000fce00078e000b */
.L_x_35:
[----:B------:R-:W-:Y:S05]  /*2b90*/  BSYNC.RECONVERGENT B0 ;  /* 0x0000000000007941 */ /* 0x000fea0003800200 */
.L_x_34:
        /* <DEDUP_REMOVED lines=9> */
[----:B------:R-:W-:Y:S01]  /*2c30*/  IMAD.MOV.U32 R24, RZ, RZ, 0x20fd8164 ;  /* 0x20fd8164ff187424 */ /* 0x000fe200078e00ff */
[----:B------:R-:W-:-:S02]  /*2c40*/  DMUL R20, R14, R14 ;  /* 0x0000000e0e147228 */ /* 0x000fc40000000000 */
[----:B------:R-:W-:Y:S01]  /*2c50*/  ISETP.NE.U32.AND P0, PT, R3, 0x1, PT ;  /* 0x000000010300780c */ /* 0x000fe20003f05070 */
[----:B------:R-:W-:-:S03]  /*2c60*/  IMAD.MOV.U32 R3, RZ, RZ, 0x3da8ff83 ;  /* 0x3da8ff83ff037424 */ /* 0x000fc600078e00ff */
[----:B------:R-:W-:Y:S02]  /*2c70*/  FSEL R24, R24, -8.06006814911005101289e+34, !P0 ;  /* 0xf9785eba18187808 */ /* 0x000fe40004000000 */
[----:B------:R-:W-:-:S06]  /*2c80*/  FSEL R25, -R3, 0.11223486810922622681, !P0 ;  /* 0x3de5db6503197808 */ /* 0x000fcc0004000100 */
[----:B--2---:R-:W-:-:S08]  /*2c90*/  DFMA R4, R20, R24, R4 ;  /* 0x000000181404722b */ /* 0x004fd00000000004 */
[----:B------:R-:W-:-:S08]  /*2ca0*/  DFMA R4, R20, R4, R6 ;  /* 0x000000041404722b */ /* 0x000fd00000000006 */
[----:B---3--:R-:W-:-:S08]  /*2cb0*/  DFMA R4, R20, R4, R8 ;  /* 0x000000041404722b */ /* 0x008fd00000000008 */
[C---:B------:R-:W-:Y:S01]  /*2cc0*/  DFMA R4, R20.reuse, R4, R10 ;  /* 0x000000041404722b */ /* 0x040fe2000000000a */
[----:B------:R-:W0:Y:S07]  /*2cd0*/  LDC.64 R10, c[0x0][0x380] ;  /* 0x0000e000ff0a7b82 */ /* 0x000e2e0000000a00 */
[----:B----4-:R-:W-:-:S08]  /*2ce0*/  DFMA R4, R20, R4, R16 ;  /* 0x000000041404722b */ /* 0x010fd00000000010 */
[----:B------:R-:W-:-:S08]  /*2cf0*/  DFMA R4, R20, R4, R18 ;  /* 0x000000041404722b */ /* 0x000fd00000000012 */
[----:B------:R-:W-:Y:S02]  /*2d00*/  DFMA R14, R4, R14, R14 ;  /* 0x0000000e040e722b */ /* 0x000fe4000000000e */
[----:B------:R-:W-:Y:S02]  /*2d10*/  DFMA R4, R20, R4, 1 ;  /* 0x3ff000001404742b */ /* 0x000fe40000000004 */
[----:B0-----:R-:W-:Y:S02]  /*2d20*/  DMUL R6, R10, 0.5 ;  /* 0x3fe000000a067828 */ /* 0x001fe40000000000 */
[----:B------:R-:W-:-:S06]  /*2d30*/  DMUL R12, R12, R10 ;  /* 0x0000000a0c0c7228 */ /* 0x000fcc0000000000 */
[----:B------:R-:W-:Y:S02]  /*2d40*/  FSEL R8, R4, R14, !P0 ;  /* 0x0000000e04087208 */ /* 0x000fe40004000000 */
[----:B------:R-:W-:Y:S02]  /*2d50*/  FSEL R9, R5, R15, !P0 ;  /* 0x0000000f05097208 */ /* 0x000fe40004000000 */
[----:B------:R-:W-:-:S04]  /*2d60*/  LOP3.LUT P0, RZ, R0, 0x2, RZ, 0xc0, !PT ;  /* 0x0000000200ff7812 */ /* 0x000fc8000780c0ff */
[----:B------:R-:W-:-:S10]  /*2d70*/  DADD R4, RZ, -R8 ;  /* 0x00000000ff047229 */ /* 0x000fd40000000808 */
[----:B------:R-:W-:Y:S02]  /*2d80*/  FSEL R4, R8, R4, !P0 ;  /* 0x0000000408047208 */ /* 0x000fe40004000000 */
[----:B------:R-:W-:Y:S01]  /*2d90*/  FSEL R5, R9, R5, !P0 ;  /* 0x0000000509057208 */ /* 0x000fe20004000000 */
[----:B------:R-:W-:-:S05]  /*2da0*/  DADD R8, R10, R10 ;  /* 0x000000000a087229 */ /* 0x000fca000000000a */
[----:B------:R-:W-:-:S08]  /*2db0*/  DMUL R6, R6, R4 ;  /* 0x0000000406067228 */ /* 0x000fd00000000000 */
[----:B------:R-:W-:-:S08]  /*2dc0*/  DADD R4, R12, R6 ;  /* 0x000000000c047229 */ /* 0x000fd00000000006 */
[----:B------:R-:W-:-:S06]  /*2dd0*/  DSETP.GT.AND P0, PT, R4, R8, PT ;  /* 0x000000080400722a */ /* 0x000fcc0003f04000 */
[----:B------:R-:W-:-:S14]  /*2de0*/  DSETP.GEU.AND P0, PT, R12, R6, !P0 ;  /* 0x000000060c00722a */ /* 0x000fdc000470e000 */
[----:B------:R-:W0:Y:S01]  /*2df0*/  @!P0 LDC.64 R4, c[0x0][0x388] ;  /* 0x0000e200ff048b82 */ /* 0x000e220000000a00 */
[----:B------:R-:W-:Y:S01]  /*2e00*/  @!P0 IMAD.MOV.U32 R3, RZ, RZ, 0x1 ;  /* 0x00000001ff038424 */ /* 0x000fe200078e00ff */
[----:B0-----:R-:W-:-:S04]  /*2e10*/  @!P0 LEA R4, P1, R2, R4, 0x2 ;  /* 0x0000000402048211 */ /* 0x001fc800078210ff */
[----:B------:R-:W-:-:S05]  /*2e20*/  @!P0 LEA.HI.X R5, R2, R5, RZ, 0x2, P1 ;  /* 0x0000000502058211 */ /* 0x000fca00008f14ff */
[----:B------:R0:W-:Y:S01]  /*2e30*/  @!P0 STG.E desc[UR6][R4.64], R3 ;  /* 0x0000000304008986 */ /* 0x0001e2000c101906 */
[----:B------:R-:W-:Y:S05]  /*2e40*/  @!P0 EXIT ;  /* 0x000000000000894d */ /* 0x000fea0003800000 */
[----:B------:R-:W0:Y:S02]  /*2e50*/  LDCU.64 UR4, c[0x0][0x388] ;  /* 0x00007100ff0477ac */ /* 0x000e240008000a00 */
[----:B0-----:R-:W-:-:S04]  /*2e60*/  LEA R4, P0, R2, UR4, 0x2 ;  /* 0x0000000402047c11 */ /* 0x001fc8000f8010ff */
[----:B------:R-:W-:-:S05]  /*2e70*/  LEA.HI.X R5, R2, UR5, RZ, 0x2, P0 ;  /* 0x0000000502057c11 */ /* 0x000fca00080f14ff */
[----:B------:R-:W-:Y:S01]  /*2e80*/  STG.E desc[UR6][R4.64], RZ ;  /* 0x000000ff04007986 */ /* 0x000fe2000c101906 */
[----:B------:R-:W-:Y:S05]  /*2e90*/  EXIT ;  /* 0x000000000000794d */ /* 0x000fea0003800000 */
        .type           $_Z24parallelNeedleSimulationdPill$__internal_trig_reduction_slowpathd,@function
        .size           $_Z24parallelNeedleSimulationdPill$__internal_trig_reduction_slowpathd,(.L_x_45 - $_Z24parallelNeedleSimulationdPill$__internal_trig_reduction_slowpathd)
$_Z24parallelNeedleSimulationdPill$__internal_trig_reduction_slowpathd:
        /* <DEDUP_REMOVED lines=8> */
[----:B------:R-:W-:Y:S01]  /*2f20*/  BSSY.RECONVERGENT B1, `(.L_x_37) ;  /* 0x0000030000017945 */ /* 0x000fe20003800200 */
[----:B------:R-:W-:Y:S01]  /*2f30*/  VIADD R6, R1, 0x30 ;  /* 0x0000003001067836 */ /* 0x000fe20000000000 */
[----:B------:R-:W-:Y:S02]  /*2f40*/  CS2R R16, SRZ ;  /* 0x0000000000107805 */ /* 0x000fe4000001ff00 */
[----:B------:R-:W-:Y:S02]  /*2f50*/  SHF.R.U32.HI R4, RZ, 0x6, R5 ;  /* 0x00000006ff047819 */ /* 0x000fe40000011605 */
[----:B------:R-:W-:Y:S02]  /*2f60*/  ISETP.GE.U32.AND P0, PT, R5, 0x80, PT ;  /* 0x000000800500780c */ /* 0x000fe40003f06070 */
[C---:B------:R-:W-:Y:S02]  /*2f70*/  IADD3 R5, PT, PT, -R4.reuse, 0x13, RZ ;  /* 0x0000001304057810 */ /* 0x040fe40007ffe1ff */
[----:B------:R-:W-:-:S02]  /*2f80*/  IADD3 R21, PT, PT, -R4, 0xf, RZ ;  /* 0x0000000f04157810 */ /* 0x000fc40007ffe1ff */
[----:B------:R-:W-:-:S04]  /*2f90*/  SEL R5, R5, 0x12, P0 ;  /* 0x0000001205057807 */ /* 0x000fc80000000000 */
[----:B------:R-:W-:-:S13]  /*2fa0*/  ISETP.GE.AND P0, PT, R21, R5, PT ;  /* 0x000000051500720c */ /* 0x000fda0003f06270 */
[----:B------:R-:W-:Y:S05]  /*2fb0*/  @P0 BRA `(.L_x_38) ;  /* 0x0000000000980947 */ /* 0x000fea0003800000 */
[----:B------:R-:W0:Y:S01]  /*2fc0*/  LDC.64 R14, c[0x0][0x358] ;  /* 0x0000d600ff0e7b82 */ /* 0x000e220000000a00 */
[C---:B------:R-:W-:Y:S01]  /*2fd0*/  SHF.L.U64.HI R8, R10.reuse, 0xb, R11 ;  /* 0x0000000b0a087819 */ /* 0x040fe2000001020b */
[----:B------:R-:W-:Y:S01]  /*2fe0*/  BSSY.RECONVERGENT B2, `(.L_x_39) ;  /* 0x0000022000027945 */ /* 0x000fe20003800200 */
[----:B------:R-:W-:Y:S01]  /*2ff0*/  IMAD.SHL.U32 R9, R10, 0x800, RZ ;  /* 0x000008000a097824 */ /* 0x000fe200078e00ff */
[----:B------:R-:W-:Y:S01]  /*3000*/  IADD3 R10, PT, PT, RZ, -R4, -R5 ;  /* 0x80000004ff0a7210 */ /* 0x000fe20007ffe805 */
[----:B------:R-:W-:Y:S01]  /*3010*/  IMAD.MOV.U32 R11, RZ, RZ, RZ ;  /* 0x000000ffff0b7224 */ /* 0x000fe200078e00ff */
[----:B------:R-:W-:Y:S02]  /*3020*/  CS2R R16, SRZ ;  /* 0x0000000000107805 */ /* 0x000fe4000001ff00 */
[----:B------:R-:W-:-:S07]  /*3030*/  LOP3.LUT R8, R8, 0x80000000, RZ, 0xfc, !PT ;  /* 0x8000000008087812 */ /* 0x000fce00078efcff */
.L_x_40:
[----:B------:R-:W1:Y:S01]  /*3040*/  LDC.64 R18, c[0x4][0x40] ;  /* 0x01001000ff127b82 */ /* 0x000e620000000a00 */
[----:B0-----:R-:W-:Y:S02]  /*3050*/  R2UR UR4, R14 ;  /* 0x000000000e0472ca */ /* 0x001fe400000e0000 */
[----:B------:R-:W-:Y:S01]  /*3060*/  R2UR UR5, R15 ;  /* 0x000000000f0572ca */ /* 0x000fe200000e0000 */
[----:B-1----:R-:W-:-:S12]  /*3070*/  IMAD.WIDE R18, R21, 0x8, R18 ;  /* 0x0000000815127825 */ /* 0x002fd800078e0212 */
[----:B------:R-:W2:Y:S01]  /*3080*/  LDG.E.64.CONSTANT R18, desc[UR4][R18.64] ;  /* 0x0000000412127981 */ /* 0x000ea2000c1e9b00 */
        /* <DEDUP_REMOVED lines=23> */
[----:B------:R-:W-:Y:S05]  /*3200*/  BSYNC.RECONVERGENT B2 ;  /* 0x0000000000027941 */ /* 0x000fea0003800200 */
.L_x_39:
[----:B------:R-:W-:-:S07]  /*3210*/  IMAD.MOV.U32 R21, RZ, RZ, R5 ;  /* 0x000000ffff157224 */ /* 0x000fce00078e0005 */
.L_x_38:
[----:B------:R-:W-:Y:S05]  /*3220*/  BSYNC.RECONVERGENT B1 ;  /* 0x0000000000017941 */ /* 0x000fea0003800200 */
.L_x_37:
[----:B------:R-:W-:Y:S01]  /*3230*/  LOP3.LUT P0, R19, R3, 0x3f, RZ, 0xc0, !PT ;  /* 0x0000003f03137812 */ /* 0x000fe2000780c0ff */
[----:B------:R-:W-:-:S04]  /*3240*/  IMAD.IADD R21, R4, 0x1, R21 ;  /* 0x0000000104157824 */ /* 0x000fc800078e0215 */
[----:B------:R-:W-:-:S05]  /*3250*/  IMAD.U32 R21, R21, 0x8, R6 ;  /* 0x0000000815157824 */ /* 0x000fca00078e0006 */
[----:B------:R0:W-:Y:S04]  /*3260*/  STL.64 [R21+-0x78], R16 ;  /* 0xffff881015007387 */ /* 0x0001e80000100a00 */
[----:B------:R-:W2:Y:S04]  /*3270*/  @P0 LDL.64 R10, [R1+0x38] ;  /* 0x00003800010a0983 */ /* 0x000ea80000100a00 */
[----:B------:R-:W3:Y:S04]  /*3280*/  LDL.64 R4, [R1+0x40] ;  /* 0x0000400001047983 */ /* 0x000ee80000100a00 */
[----:B------:R-:W0:Y:S01]  /*3290*/  LDL.64 R8, [R1+0x48] ;  /* 0x0000480001087983 */ /* 0x000e220000100a00 */
[----:B------:R-:W-:Y:S01]  /*32a0*/  @P0 LOP3.LUT R3, R19, 0x3f, RZ, 0x3c, !PT ;  /* 0x0000003f13030812 */ /* 0x000fe200078e3cff */
[----:B------:R-:W-:Y:S01]  /*32b0*/  BSSY.RECONVERGENT B1, `(.L_x_41) ;  /* 0x0000034000017945 */ /* 0x000fe20003800200 */
[----:B--2---:R-:W-:-:S02]  /*32c0*/  @P0 SHF.R.U64 R6, R10, 0x1, R11 ;  /* 0x000000010a060819 */ /* 0x004fc4000000120b */
[----:B------:R-:W-:Y:S02]  /*32d0*/  @P0 SHF.R.U32.HI R10, RZ, 0x1, R11 ;  /* 0x00000001ff0a0819 */ /* 0x000fe4000001160b */
[----:B---3--:R-:W-:Y:S02]  /*32e0*/  @P0 SHF.L.U32 R11, R4, R19, RZ ;  /* 0x00000013040b0219 */ /* 0x008fe400000006ff */
[----:B------:R-:W-:Y:S02]  /*32f0*/  @P0 SHF.R.U64 R6, R6, R3, R10 ;  /* 0x0000000306060219 */ /* 0x000fe4000000120a */
[--C-:B------:R-:W-:Y:S02]  /*3300*/  @P0 SHF.R.U32.HI R18, RZ, 0x1, R5.reuse ;  /* 0x00000001ff120819 */ /* 0x100fe40000011605 */
[C-C-:B------:R-:W-:Y:S02]  /*3310*/  @P0 SHF.R.U64 R14, R4.reuse, 0x1, R5.reuse ;  /* 0x00000001040e0819 */ /* 0x140fe40000001205 */
[----:B------:R-:W-:-:S02]  /*3320*/  @P0 SHF.L.U64.HI R15, R4, R19, R5 ;  /* 0x00000013040f0219 */ /* 0x000fc40000010205 */
[----:B------:R-:W-:Y:S02]  /*3330*/  @P0 SHF.R.U32.HI R10, RZ, R3, R10 ;  /* 0x00000003ff0a0219 */ /* 0x000fe4000001160a */
[----:B------:R-:W-:Y:S02]  /*3340*/  @P0 LOP3.LUT R4, R11, R6, RZ, 0xfc, !PT ;  /* 0x000000060b040212 */ /* 0x000fe400078efcff */
[----:B0-----:R-:W-:Y:S02]  /*3350*/  @P0 SHF.L.U32 R16, R8, R19, RZ ;  /* 0x0000001308100219 */ /* 0x001fe400000006ff */
[----:B------:R-:W-:Y:S01]  /*3360*/  @P0 SHF.R.U64 R17, R14, R3, R18 ;  /* 0x000000030e110219 */ /* 0x000fe20000001212 */
[----:B------:R-:W-:Y:S01]  /*3370*/  IMAD.SHL.U32 R11, R4, 0x4, RZ ;  /* 0x00000004040b7824 */ /* 0x000fe200078e00ff */
[----:B------:R-:W-:Y:S02]  /*3380*/  @P0 LOP3.LUT R5, R15, R10, RZ, 0xfc, !PT ;  /* 0x0000000a0f050212 */ /* 0x000fe400078efcff */
[----:B------:R-:W-:-:S02]  /*3390*/  @P0 SHF.L.U64.HI R6, R8, R19, R9 ;  /* 0x0000001308060219 */ /* 0x000fc40000010209 */
[----:B------:R-:W-:Y:S02]  /*33a0*/  @P0 SHF.R.U32.HI R3, RZ, R3, R18 ;  /* 0x00000003ff030219 */ /* 0x000fe40000011612 */
[----:B------:R-:W-:Y:S02]  /*33b0*/  @P0 LOP3.LUT R8, R16, R17, RZ, 0xfc, !PT ;  /* 0x0000001110080212 */ /* 0x000fe400078efcff */
[----:B------:R-:W-:Y:S02]  /*33c0*/  SHF.L.U64.HI R15, R4, 0x2, R5 ;  /* 0x00000002040f7819 */ /* 0x000fe40000010205 */
[----:B------:R-:W-:Y:S02]  /*33d0*/  @P0 LOP3.LUT R9, R6, R3, RZ, 0xfc, !PT ;  /* 0x0000000306090212 */ /* 0x000fe400078efcff */
[----:B------:R-:W-:Y:S02]  /*33e0*/  SHF.L.W.U32.HI R5, R5, 0x2, R8 ;  /* 0x0000000205057819 */ /* 0x000fe40000010e08 */
[----:B------:R-:W-:-:S02]  /*33f0*/  IADD3 RZ, P0, PT, RZ, -R11, RZ ;  /* 0x8000000bffff7210 */ /* 0x000fc40007f1e0ff */
[----:B------:R-:W-:Y:S02]  /*3400*/  LOP3.LUT R3, RZ, R15, RZ, 0x33, !PT ;  /* 0x0000000fff037212 */ /* 0x000fe400078e33ff */
[----:B------:R-:W-:Y:S02]  /*3410*/  SHF.L.W.U32.HI R8, R8, 0x2, R9 ;  /* 0x0000000208087819 */ /* 0x000fe40000010e09 */
[----:B------:R-:W-:Y:S02]  /*3420*/  LOP3.LUT R4, RZ, R5, RZ, 0x33, !PT ;  /* 0x00000005ff047212 */ /* 0x000fe400078e33ff */
[----:B------:R-:W-:Y:S02]  /*3430*/  IADD3.X R6, P0, PT, RZ, R3, RZ, P0, !PT ;  /* 0x00000003ff067210 */ /* 0x000fe4000071e4ff */
[----:B------:R-:W-:Y:S02]  /*3440*/  LOP3.LUT R3, RZ, R8, RZ, 0x33, !PT ;  /* 0x00000008ff037212 */ /* 0x000fe400078e33ff */
[----:B------:R-:W-:-:S02]  /*3450*/  IADD3.X R10, P1, PT, RZ, R4, RZ, P0, !PT ;  /* 0x00000004ff0a7210 */ /* 0x000fc4000073e4ff */
        /* <DEDUP_REMOVED lines=15> */
[--C-:B------:R-:W-:Y:S02]  /*3550*/  SHF.R.U64 R11, R11, 0x1, R6.reuse ;  /* 0x000000010b0b7819 */ /* 0x100fe40000001206 */
[C---:B------:R-:W-:Y:S02]  /*3560*/  LOP3.LUT R5, R3.reuse, 0x3f, RZ, 0xc0, !PT ;  /* 0x0000003f03057812 */ /* 0x040fe400078ec0ff */
        /* <DEDUP_REMOVED lines=8> */
.L_x_42:
[----:B------:R-:W-:Y:S05]  /*35f0*/  BSYNC.RECONVERGENT B1 ;  /* 0x0000000000017941 */ /* 0x000fea0003800200 */
.L_x_41:
[----:B------:R-:W-:Y:S01]  /*3600*/  IMAD.WIDE.U32 R14, R19, 0x2168c235, RZ ;  /* 0x2168c235130e7825 */ /* 0x000fe200078e00ff */
[----:B------:R-:W-:-:S03]  /*3610*/  SHF.R.U32.HI R9, RZ, 0x1e, R9 ;  /* 0x0000001eff097819 */ /* 0x000fc60000011609 */
[----:B------:R-:W-:Y:S01]  /*3620*/  IMAD.MOV.U32 R10, RZ, RZ, R15 ;  /* 0x000000ffff0a7224 */ /* 0x000fe200078e000f */
[----:B------:R-:W-:Y:S01]  /*3630*/  IADD3 RZ, P1, PT, R14, R14, RZ ;  /* 0x0000000e0eff7210 */ /* 0x000fe20007f3e0ff */
[----:B------:R-:W-:Y:S01]  /*3640*/  IMAD.MOV.U32 R11, RZ, RZ, RZ ;  /* 0x000000ffff0b7224 */ /* 0x000fe200078e00ff */
[----:B------:R-:W-:Y:S01]  /*3650*/  LEA.HI R8, R8, R9, RZ, 0x1 ;  /* 0x0000000908087211 */ /* 0x000fe200078f08ff */
        /* <DEDUP_REMOVED lines=19> */
[----:B------:R-:W-:-:S02]  /*3790*/  @!P0 LOP3.LUT R7, R7, 0x80000000, RZ, 0x3c, !PT ;  /* 0x8000000007078812 */ /* 0x000fc400078e3cff */
[----:B------:R-:W-:Y:S01]  /*37a0*/  SHF.R.U64 R10, R10, 0xa, R5 ;  /* 0x0000000a0a0a7819 */ /* 0x000fe20000001205 */
[----:B------:R-:W-:-:S03]  /*37b0*/  IMAD.SHL.U32 R4, R4, 0x100000, RZ ;  /* 0x0010000004047824 */ /* 0x000fc600078e00ff */
[----:B------:R-:W-:-:S03]  /*37c0*/  IADD3 R10, P2, PT, R10, 0x1, RZ ;  /* 0x000000010a0a7810 */ /* 0x000fc60007f5e0ff */
[----:B------:R-:W-:Y:S01]  /*37d0*/  @P1 IMAD.MOV R8, RZ, RZ, -R8 ;  /* 0x000000ffff081224 */ /* 0x000fe200078e0a08 */
[----:B------:R-:W-:-:S04]  /*37e0*/  LEA.HI.X R5, R5, RZ, RZ, 0x16, P2 ;  /* 0x000000ff05057211 */ /* 0x000fc800010fb4ff */
[--C-:B------:R-:W-:Y:S02]  /*37f0*/  SHF.R.U64 R10, R10, 0x1, R5.reuse ;  /* 0x000000010a0a7819 */ /* 0x100fe40000001205 */
[----:B------:R-:W-:Y:S02]  /*3800*/  SHF.R.U32.HI R3, RZ, 0x1, R5 ;  /* 0x00000001ff037819 */ /* 0x000fe40000011605 */
[----:B------:R-:W-:-:S04]  /*3810*/  IADD3 R10, P2, P3, RZ, RZ, R10 ;  /* 0x000000ffff0a7210 */ /* 0x000fc80007b5e00a */
[----:B------:R-:W-:-:S04]  /*3820*/  IADD3.X R4, PT, PT, R4, 0x3fe00000, R3, P2, P3 ;  /* 0x3fe0000004047810 */ /* 0x000fc800017e6403 */
[----:B------:R-:W-:-:S07]  /*3830*/  LOP3.LUT R11, R4, R7, RZ, 0xfc, !PT ;  /* 0x00000007040b7212 */ /* 0x000fce00078efcff */
.L_x_36:
[----:B------:R-:W-:Y:S02]  /*3840*/  IMAD.MOV.U32 R4, RZ, RZ, R0 ;  /* 0x000000ffff047224 */ /* 0x000fe400078e0000 */
[----:B------:R-:W-:-:S04]  /*3850*/  IMAD.MOV.U32 R5, RZ, RZ, 0x0 ;  /* 0x00000000ff057424 */ /* 0x000fc800078e00ff */
[----:B------:R-:W-:Y:S05]  /*3860*/  RET.REL.NODEC R4 `(_Z24parallelNeedleSimulationdPill) ;  /* 0xffffffc404e47950 */ /* 0x000fea0003c3ffff */
.L_x_43:
        /* <DEDUP_REMOVED lines=9> */
.L_x_45:


//--------------------- .nv.global.init           --------------------------
	.section	.nv.global.init,"aw",@progbits
	.align	16
.nv.global.init:
	.type		__cudart_sin_cos_coeffs,@object
	.size		__cudart_sin_cos_coeffs,(__cudart_i2opi_d - __cudart_sin_cos_coeffs)
__cudart_sin_cos_coeffs:
        /*0000*/ 	.byte	0x46, 0xd2, 0xb0, 0x2c, 0xf1, 0xe5, 0x5a, 0xbe, 0x92, 0xe3, 0xac, 0x69, 0xe3, 0x1d, 0xc7, 0x3e
        /*0010*/ 	.byte	0xa1, 0x62, 0xdb, 0x19, 0xa0, 0x01, 0x2a, 0xbf, 0x18, 0x08, 0x11, 0x11, 0x11, 0x11, 0x81, 0x3f
        /*0020*/ 	.byte	0x54, 0x55, 0x55, 0x55, 0x55, 0x55, 0xc5, 0xbf, 0x00, 0x00, 0x00, 0x00, 0x00, 0x00, 0x00, 0x00
        /*0030*/ 	.byte	0x00, 0x00, 0x00, 0x00, 0x00, 0x00, 0x00, 0x00, 0x64, 0x81, 0xfd, 0x20, 0x83, 0xff, 0xa8, 0xbd
        /*0040*/ 	.byte	0x28, 0x85, 0xef, 0xc1, 0xa7, 0xee, 0x21, 0x3e, 0xd9, 0xe6, 0x06, 0x8e, 0x4f, 0x7e, 0x92, 0xbe
        /*0050*/ 	.byte	0xe9, 0xbc, 0xdd, 0x19, 0xa0, 0x01, 0xfa, 0x3e, 0x47, 0x5d, 0xc1, 0x16, 0x6c, 0xc1, 0x56, 0xbf
        /*0060*/ 	.byte	0x51, 0x55, 0x55, 0x55, 0x55, 0x55, 0xa5, 0x3f, 0x00, 0x00, 0x00, 0x00, 0x00, 0x00, 0xe0, 0xbf
        /*0070*/ 	.byte	0x00, 0x00, 0x00, 0x00, 0x00, 0x00, 0xf0, 0x3f, 0x00, 0x00, 0x00, 0x00, 0x00, 0x00, 0x00, 0x00
	.type		__cudart_i2opi_d,@object
	.size		__cudart_i2opi_d,(mrg32k3aM1SubSeq - __cudart_i2opi_d)
__cudart_i2opi_d:
        /* <DEDUP_REMOVED lines=9> */
	.type		mrg32k3aM1SubSeq,@object
	.size		mrg32k3aM1SubSeq,(mrg32k3aM2SubSeq - mrg32k3aM1SubSeq)
mrg32k3aM1SubSeq:
        /* <DEDUP_REMOVED lines=126> */
	.type		mrg32k3aM2SubSeq,@object
	.size		mrg32k3aM2SubSeq,(mrg32k3aM1 - mrg32k3aM2SubSeq)
mrg32k3aM2SubSeq:
        /* <DEDUP_REMOVED lines=126> */
	.type		mrg32k3aM1,@object
	.size		mrg32k3aM1,(mrg32k3aM1Seq - mrg32k3aM1)
mrg32k3aM1:
        /* <DEDUP_REMOVED lines=144> */
	.type		mrg32k3aM1Seq,@object
	.size		mrg32k3aM1Seq,(mrg32k3aM2 - mrg32k3aM1Seq)
mrg32k3aM1Seq:
        /* <DEDUP_REMOVED lines=144> */
	.type		mrg32k3aM2,@object
	.size		mrg32k3aM2,(mrg32k3aM2Seq - mrg32k3aM2)
mrg32k3aM2:
        /* <DEDUP_REMOVED lines=144> */
	.type		mrg32k3aM2Seq,@object
	.size		mrg32k3aM2Seq,(precalc_xorwow_matrix - mrg32k3aM2Seq)
mrg32k3aM2Seq:
        /* <DEDUP_REMOVED lines=144> */
	.type		precalc_xorwow_matrix,@object
	.size		precalc_xorwow_matrix,(precalc_xorwow_offset_matrix - precalc_xorwow_matrix)
precalc_xorwow_matrix:
        /* <DEDUP_REMOVED lines=6400> */
	.type		precalc_xorwow_offset_matrix,@object
	.size		precalc_xorwow_offset_matrix,(.L_1 - precalc_xorwow_offset_matrix)
precalc_xorwow_offset_matrix:
        /* <DEDUP_REMOVED lines=6400> */
.L_1:


//--------------------- .nv.shared.reserved.0     --------------------------
	.section	.nv.shared.reserved.0,"aw",@nobits
	.weak		__nv_reservedSMEM_offset_0_alias
	.size		__nv_reservedSMEM_offset_0_alias, 0, 64
	.other		__nv_reservedSMEM_offset_0_alias,@"STO_CUDA_RESERVED_SHARED STV_DEFAULT"
__nv_reservedSMEM_offset_0_alias:
	.zero		0
	.zero		64


//--------------------- .nv.constant0._Z9serialSumPiPll --------------------------
	.section	.nv.constant0._Z9serialSumPiPll,"a",@progbits
	.sectionflags	@""
	.align	4
.nv.constant0._Z9serialSumPiPll:
	.zero		920


//--------------------- .nv.constant0._Z22serialNeedleSimulationdPlll --------------------------
	.section	.nv.constant0._Z22serialNeedleSimulationdPlll,"a",@progbits
	.sectionflags	@""
	.align	4
.nv.constant0._Z22serialNeedleSimulationdPlll:
	.zero		928


//--------------------- .nv.constant0._Z24parallelNeedleSimulationdPill --------------------------
	.section	.nv.constant0._Z24parallelNeedleSimulationdPill,"a",@progbits
	.sectionflags	@""
	.align	4
.nv.constant0._Z24parallelNeedleSimulationdPill:
	.zero		928


//--------------------- SYMBOLS --------------------------

	.type		.nv.reservedSmem.offset0,@object
	.size		.nv.reservedSmem.offset0,0x4
